//
// Generated by NVIDIA NVVM Compiler
//
// Compiler Build ID: CL-36424714
// Cuda compilation tools, release 13.0, V13.0.88
// Based on NVVM 20.0.0
//

.version 9.0
.target sm_100
.address_size 64

	// .globl	_ZN13matmul_l1_reg13matmul_l1_regEiiiPKfS1_Pf
.extern .shared .align 16 .b8 _ZN13matmul_l1_reg10shared_memE[];
.extern .shared .align 16 .b8 _ZN15matmul_improved10shared_memE[];
.extern .shared .align 16 .b8 _ZN22matmul_improved_reduce10shared_memE[];

.visible .entry _ZN13matmul_l1_reg13matmul_l1_regEiiiPKfS1_Pf(
	.param .u32 _ZN13matmul_l1_reg13matmul_l1_regEiiiPKfS1_Pf_param_0,
	.param .u32 _ZN13matmul_l1_reg13matmul_l1_regEiiiPKfS1_Pf_param_1,
	.param .u32 _ZN13matmul_l1_reg13matmul_l1_regEiiiPKfS1_Pf_param_2,
	.param .u64 .ptr .align 1 _ZN13matmul_l1_reg13matmul_l1_regEiiiPKfS1_Pf_param_3,
	.param .u64 .ptr .align 1 _ZN13matmul_l1_reg13matmul_l1_regEiiiPKfS1_Pf_param_4,
	.param .u64 .ptr .align 1 _ZN13matmul_l1_reg13matmul_l1_regEiiiPKfS1_Pf_param_5
)
{
	.reg .pred 	%p<101>;
	.reg .b32 	%r<171>;
	.reg .b32 	%f<191>;
	.reg .b64 	%rd<60>;

	ld.param.u32 	%r86, [_ZN13matmul_l1_reg13matmul_l1_regEiiiPKfS1_Pf_param_0];
	ld.param.u32 	%r87, [_ZN13matmul_l1_reg13matmul_l1_regEiiiPKfS1_Pf_param_1];
	ld.param.u32 	%r88, [_ZN13matmul_l1_reg13matmul_l1_regEiiiPKfS1_Pf_param_2];
	ld.param.u64 	%rd9, [_ZN13matmul_l1_reg13matmul_l1_regEiiiPKfS1_Pf_param_3];
	ld.param.u64 	%rd10, [_ZN13matmul_l1_reg13matmul_l1_regEiiiPKfS1_Pf_param_4];
	ld.param.u64 	%rd11, [_ZN13matmul_l1_reg13matmul_l1_regEiiiPKfS1_Pf_param_5];
	cvta.to.global.u64 	%rd1, %rd10;
	cvta.to.global.u64 	%rd2, %rd9;
	cvta.to.global.u64 	%rd3, %rd11;
	mov.u32 	%r1, %ntid.y;
	mov.u32 	%r2, %ntid.x;
	mov.u32 	%r89, %ctaid.y;
	mul.lo.s32 	%r90, %r1, %r89;
	shl.b32 	%r3, %r90, 2;
	mov.u32 	%r91, %ctaid.x;
	mul.lo.s32 	%r92, %r2, %r91;
	shl.b32 	%r4, %r92, 2;
	mov.u32 	%r5, %tid.y;
	mov.u32 	%r6, %tid.x;
	shl.b32 	%r7, %r6, 2;
	setp.lt.s32 	%p1, %r88, 1;
	mov.f32 	%f175, 0f00000000;
	mov.f32 	%f176, %f175;
	mov.f32 	%f177, %f175;
	mov.f32 	%f178, %f175;
	mov.f32 	%f179, %f175;
	mov.f32 	%f180, %f175;
	mov.f32 	%f181, %f175;
	mov.f32 	%f182, %f175;
	mov.f32 	%f183, %f175;
	mov.f32 	%f184, %f175;
	mov.f32 	%f185, %f175;
	mov.f32 	%f186, %f175;
	mov.f32 	%f187, %f175;
	mov.f32 	%f188, %f175;
	mov.f32 	%f189, %f175;
	mov.f32 	%f190, %f175;
	@%p1 bra 	$L__BB0_45;
	mad.lo.s32 	%r8, %r5, %r2, %r6;
	mul.lo.s32 	%r9, %r2, %r1;
	add.s32 	%r10, %r8, %r9;
	max.u32 	%r94, %r10, 4096;
	setp.lt.u32 	%p2, %r10, 4096;
	selp.u32 	%r95, 1, 0, %p2;
	add.s32 	%r96, %r10, %r95;
	sub.s32 	%r97, %r94, %r96;
	div.u32 	%r98, %r97, %r9;
	add.s32 	%r11, %r98, %r95;
	and.b32  	%r12, %r11, 3;
	shr.u32 	%r13, %r8, 6;
	and.b32  	%r14, %r8, 63;
	add.s32 	%r15, %r13, %r3;
	shl.b32 	%r99, %r8, 2;
	mov.u32 	%r100, _ZN13matmul_l1_reg10shared_memE;
	add.s32 	%r16, %r100, %r99;
	shr.u32 	%r17, %r10, 6;
	and.b32  	%r18, %r10, 63;
	add.s32 	%r19, %r17, %r3;
	shl.b32 	%r20, %r9, 2;
	add.s32 	%r21, %r16, %r20;
	add.s32 	%r22, %r10, %r9;
	shr.u32 	%r23, %r22, 6;
	and.b32  	%r24, %r22, 63;
	add.s32 	%r25, %r23, %r3;
	mov.b32 	%r163, 0;
	mov.f32 	%f175, 0f00000000;
	add.s32 	%r104, %r14, %r4;
	add.s32 	%r110, %r18, %r4;
	add.s32 	%r116, %r24, %r4;
$L__BB0_2:
	setp.gt.u32 	%p3, %r8, 4095;
	@%p3 bra 	$L__BB0_42;
	setp.eq.s32 	%p4, %r12, 3;
	mov.u32 	%r164, %r8;
	@%p4 bra 	$L__BB0_19;
	setp.ge.s32 	%p5, %r15, %r86;
	add.s32 	%r30, %r14, %r163;
	setp.ge.s32 	%p6, %r30, %r88;
	mov.f32 	%f165, 0f00000000;
	or.pred  	%p7, %p5, %p6;
	@%p7 bra 	$L__BB0_6;
	mad.lo.s32 	%r102, %r15, %r88, %r30;
	mul.wide.u32 	%rd12, %r102, 4;
	add.s64 	%rd13, %rd2, %rd12;
	ld.global.f32 	%f165, [%rd13];
$L__BB0_6:
	setp.ge.s32 	%p8, %r104, %r87;
	st.shared.f32 	[%r16], %f165;
	add.s32 	%r31, %r13, %r163;
	setp.ge.s32 	%p9, %r31, %r88;
	mov.f32 	%f166, 0f00000000;
	or.pred  	%p10, %p9, %p8;
	@%p10 bra 	$L__BB0_8;
	add.s32 	%r105, %r14, %r4;
	mad.lo.s32 	%r106, %r31, %r87, %r105;
	mul.wide.s32 	%rd14, %r106, 4;
	add.s64 	%rd15, %rd1, %rd14;
	ld.global.f32 	%f166, [%rd15];
$L__BB0_8:
	setp.eq.s32 	%p11, %r12, 0;
	st.shared.f32 	[%r16+16384], %f166;
	mov.u32 	%r164, %r10;
	@%p11 bra 	$L__BB0_19;
	setp.ge.s32 	%p12, %r19, %r86;
	add.s32 	%r32, %r18, %r163;
	setp.ge.s32 	%p13, %r32, %r88;
	mov.f32 	%f167, 0f00000000;
	or.pred  	%p14, %p12, %p13;
	@%p14 bra 	$L__BB0_11;
	mad.lo.s32 	%r108, %r19, %r88, %r32;
	mul.wide.u32 	%rd16, %r108, 4;
	add.s64 	%rd17, %rd2, %rd16;
	ld.global.f32 	%f167, [%rd17];
$L__BB0_11:
	setp.ge.s32 	%p15, %r110, %r87;
	st.shared.f32 	[%r21], %f167;
	add.s32 	%r33, %r17, %r163;
	setp.ge.s32 	%p16, %r33, %r88;
	mov.f32 	%f168, 0f00000000;
	or.pred  	%p17, %p16, %p15;
	@%p17 bra 	$L__BB0_13;
	add.s32 	%r111, %r18, %r4;
	mad.lo.s32 	%r112, %r33, %r87, %r111;
	mul.wide.s32 	%rd18, %r112, 4;
	add.s64 	%rd19, %rd1, %rd18;
	ld.global.f32 	%f168, [%rd19];
$L__BB0_13:
	setp.eq.s32 	%p18, %r12, 1;
	st.shared.f32 	[%r21+16384], %f168;
	mov.u32 	%r164, %r22;
	@%p18 bra 	$L__BB0_19;
	setp.ge.s32 	%p19, %r25, %r86;
	add.s32 	%r34, %r24, %r163;
	setp.ge.s32 	%p20, %r34, %r88;
	mov.f32 	%f169, 0f00000000;
	or.pred  	%p21, %p19, %p20;
	@%p21 bra 	$L__BB0_16;
	mad.lo.s32 	%r114, %r25, %r88, %r34;
	mul.wide.u32 	%rd20, %r114, 4;
	add.s64 	%rd21, %rd2, %rd20;
	ld.global.f32 	%f169, [%rd21];
$L__BB0_16:
	setp.ge.s32 	%p22, %r116, %r87;
	add.s32 	%r35, %r21, %r20;
	st.shared.f32 	[%r35], %f169;
	add.s32 	%r36, %r23, %r163;
	setp.ge.s32 	%p23, %r36, %r88;
	mov.f32 	%f170, 0f00000000;
	or.pred  	%p24, %p23, %p22;
	@%p24 bra 	$L__BB0_18;
	add.s32 	%r117, %r24, %r4;
	mad.lo.s32 	%r118, %r36, %r87, %r117;
	mul.wide.s32 	%rd22, %r118, 4;
	add.s64 	%rd23, %rd1, %rd22;
	ld.global.f32 	%f170, [%rd23];
$L__BB0_18:
	add.s32 	%r164, %r22, %r9;
	st.shared.f32 	[%r35+16384], %f170;
$L__BB0_19:
	setp.lt.u32 	%p25, %r11, 3;
	@%p25 bra 	$L__BB0_42;
	shl.b32 	%r119, %r9, 1;
	add.s32 	%r168, %r119, %r164;
	mad.lo.s32 	%r167, %r9, 3, %r164;
	add.s32 	%r166, %r9, %r164;
	shl.b32 	%r120, %r164, 2;
	mov.u32 	%r121, _ZN13matmul_l1_reg10shared_memE;
	add.s32 	%r165, %r121, %r120;
$L__BB0_21:
	shr.u32 	%r122, %r164, 6;
	and.b32  	%r123, %r164, 63;
	add.s32 	%r48, %r122, %r3;
	add.s32 	%r49, %r123, %r163;
	add.s32 	%r50, %r122, %r163;
	add.s32 	%r51, %r123, %r4;
	setp.ge.s32 	%p26, %r48, %r86;
	setp.ge.s32 	%p27, %r49, %r88;
	or.pred  	%p28, %p26, %p27;
	@%p28 bra 	$L__BB0_23;
	mad.lo.s32 	%r125, %r48, %r88, %r49;
	mul.wide.u32 	%rd24, %r125, 4;
	add.s64 	%rd25, %rd2, %rd24;
	ld.global.f32 	%f93, [%rd25];
	st.shared.f32 	[%r165], %f93;
	bra.uni 	$L__BB0_24;
$L__BB0_23:
	mov.b32 	%r124, 0;
	st.shared.u32 	[%r165], %r124;
$L__BB0_24:
	setp.ge.s32 	%p29, %r50, %r88;
	setp.ge.s32 	%p30, %r51, %r87;
	mov.f32 	%f171, 0f00000000;
	or.pred  	%p31, %p29, %p30;
	@%p31 bra 	$L__BB0_26;
	mad.lo.s32 	%r126, %r50, %r87, %r51;
	mul.wide.s32 	%rd26, %r126, 4;
	add.s64 	%rd27, %rd1, %rd26;
	ld.global.f32 	%f171, [%rd27];
$L__BB0_26:
	st.shared.f32 	[%r165+16384], %f171;
	shr.u32 	%r127, %r166, 6;
	and.b32  	%r128, %r166, 63;
	add.s32 	%r52, %r127, %r3;
	add.s32 	%r53, %r128, %r163;
	add.s32 	%r54, %r127, %r163;
	add.s32 	%r55, %r128, %r4;
	setp.lt.s32 	%p32, %r52, %r86;
	setp.lt.s32 	%p33, %r53, %r88;
	and.pred  	%p34, %p32, %p33;
	add.s32 	%r56, %r165, %r20;
	@%p34 bra 	$L__BB0_28;
	mov.b32 	%r129, 0;
	st.shared.u32 	[%r56], %r129;
	bra.uni 	$L__BB0_29;
$L__BB0_28:
	mad.lo.s32 	%r130, %r52, %r88, %r53;
	mul.wide.u32 	%rd28, %r130, 4;
	add.s64 	%rd29, %rd2, %rd28;
	ld.global.f32 	%f95, [%rd29];
	st.shared.f32 	[%r56], %f95;
$L__BB0_29:
	setp.ge.s32 	%p35, %r54, %r88;
	setp.ge.s32 	%p36, %r55, %r87;
	mov.f32 	%f172, 0f00000000;
	or.pred  	%p37, %p35, %p36;
	@%p37 bra 	$L__BB0_31;
	mad.lo.s32 	%r131, %r54, %r87, %r55;
	mul.wide.s32 	%rd30, %r131, 4;
	add.s64 	%rd31, %rd1, %rd30;
	ld.global.f32 	%f172, [%rd31];
$L__BB0_31:
	st.shared.f32 	[%r56+16384], %f172;
	add.s32 	%r57, %r164, %r9;
	shr.u32 	%r132, %r168, 6;
	and.b32  	%r133, %r168, 63;
	add.s32 	%r58, %r132, %r3;
	add.s32 	%r59, %r133, %r163;
	add.s32 	%r60, %r132, %r163;
	add.s32 	%r61, %r133, %r4;
	setp.lt.s32 	%p38, %r58, %r86;
	setp.lt.s32 	%p39, %r59, %r88;
	and.pred  	%p40, %p38, %p39;
	shl.b32 	%r134, %r9, 3;
	add.s32 	%r135, %r134, %r165;
	add.s32 	%r62, %r135, 16384;
	@%p40 bra 	$L__BB0_33;
	mov.b32 	%r136, 0;
	st.shared.u32 	[%r62+-16384], %r136;
	bra.uni 	$L__BB0_34;
$L__BB0_33:
	mad.lo.s32 	%r137, %r58, %r88, %r59;
	mul.wide.u32 	%rd32, %r137, 4;
	add.s64 	%rd33, %rd2, %rd32;
	ld.global.f32 	%f97, [%rd33];
	st.shared.f32 	[%r62+-16384], %f97;
$L__BB0_34:
	setp.ge.s32 	%p41, %r60, %r88;
	setp.ge.s32 	%p42, %r61, %r87;
	mov.f32 	%f173, 0f00000000;
	or.pred  	%p43, %p41, %p42;
	@%p43 bra 	$L__BB0_36;
	mad.lo.s32 	%r138, %r60, %r87, %r61;
	mul.wide.s32 	%rd34, %r138, 4;
	add.s64 	%rd35, %rd1, %rd34;
	ld.global.f32 	%f173, [%rd35];
$L__BB0_36:
	st.shared.f32 	[%r62], %f173;
	add.s32 	%r63, %r57, %r9;
	shr.u32 	%r139, %r167, 6;
	and.b32  	%r140, %r167, 63;
	add.s32 	%r64, %r139, %r3;
	add.s32 	%r65, %r140, %r163;
	add.s32 	%r66, %r139, %r163;
	add.s32 	%r67, %r140, %r4;
	setp.lt.s32 	%p44, %r64, %r86;
	setp.lt.s32 	%p45, %r65, %r88;
	and.pred  	%p46, %p44, %p45;
	mad.lo.s32 	%r141, %r9, 12, %r165;
	add.s32 	%r68, %r141, 16384;
	@%p46 bra 	$L__BB0_38;
	mov.b32 	%r142, 0;
	st.shared.u32 	[%r68+-16384], %r142;
	bra.uni 	$L__BB0_39;
$L__BB0_38:
	mad.lo.s32 	%r143, %r64, %r88, %r65;
	mul.wide.u32 	%rd36, %r143, 4;
	add.s64 	%rd37, %rd2, %rd36;
	ld.global.f32 	%f99, [%rd37];
	st.shared.f32 	[%r68+-16384], %f99;
$L__BB0_39:
	setp.ge.s32 	%p47, %r66, %r88;
	setp.ge.s32 	%p48, %r67, %r87;
	mov.f32 	%f174, 0f00000000;
	or.pred  	%p49, %p47, %p48;
	@%p49 bra 	$L__BB0_41;
	mad.lo.s32 	%r144, %r66, %r87, %r67;
	mul.wide.s32 	%rd38, %r144, 4;
	add.s64 	%rd39, %rd1, %rd38;
	ld.global.f32 	%f174, [%rd39];
$L__BB0_41:
	st.shared.f32 	[%r68], %f174;
	add.s32 	%r145, %r63, %r9;
	add.s32 	%r164, %r145, %r9;
	add.s32 	%r168, %r168, %r20;
	add.s32 	%r167, %r167, %r20;
	add.s32 	%r166, %r166, %r20;
	shl.b32 	%r146, %r9, 4;
	add.s32 	%r165, %r165, %r146;
	setp.lt.u32 	%p50, %r164, 4096;
	@%p50 bra 	$L__BB0_21;
$L__BB0_42:
	bar.sync 	0;
	mov.b32 	%r170, 0;
$L__BB0_43:
	shl.b32 	%r148, %r5, 8;
	add.s32 	%r149, %r148, %r170;
	shl.b32 	%r150, %r149, 2;
	mov.u32 	%r151, _ZN13matmul_l1_reg10shared_memE;
	add.s32 	%r152, %r151, %r150;
	ld.shared.v2.f32 	{%f101, %f102}, [%r152];
	ld.shared.v2.f32 	{%f103, %f104}, [%r152+256];
	ld.shared.v2.f32 	{%f105, %f106}, [%r152+512];
	ld.shared.v2.f32 	{%f107, %f108}, [%r152+768];
	shl.b32 	%r153, %r170, 6;
	add.s32 	%r154, %r7, %r153;
	shl.b32 	%r155, %r154, 2;
	add.s32 	%r156, %r151, %r155;
	ld.shared.v4.f32 	{%f109, %f110, %f111, %f112}, [%r156+16384];
	fma.rn.f32 	%f113, %f101, %f109, %f182;
	fma.rn.f32 	%f114, %f101, %f110, %f181;
	fma.rn.f32 	%f115, %f101, %f111, %f180;
	fma.rn.f32 	%f116, %f101, %f112, %f179;
	fma.rn.f32 	%f117, %f103, %f109, %f178;
	fma.rn.f32 	%f118, %f103, %f110, %f177;
	fma.rn.f32 	%f119, %f103, %f111, %f176;
	fma.rn.f32 	%f120, %f103, %f112, %f175;
	fma.rn.f32 	%f121, %f105, %f109, %f183;
	fma.rn.f32 	%f122, %f105, %f110, %f184;
	fma.rn.f32 	%f123, %f105, %f111, %f185;
	fma.rn.f32 	%f124, %f105, %f112, %f186;
	fma.rn.f32 	%f125, %f107, %f109, %f187;
	fma.rn.f32 	%f126, %f107, %f110, %f188;
	fma.rn.f32 	%f127, %f107, %f111, %f189;
	fma.rn.f32 	%f128, %f107, %f112, %f190;
	ld.shared.v4.f32 	{%f129, %f130, %f131, %f132}, [%r156+16640];
	fma.rn.f32 	%f182, %f102, %f129, %f113;
	fma.rn.f32 	%f181, %f102, %f130, %f114;
	fma.rn.f32 	%f180, %f102, %f131, %f115;
	fma.rn.f32 	%f179, %f102, %f132, %f116;
	fma.rn.f32 	%f178, %f104, %f129, %f117;
	fma.rn.f32 	%f177, %f104, %f130, %f118;
	fma.rn.f32 	%f176, %f104, %f131, %f119;
	fma.rn.f32 	%f175, %f104, %f132, %f120;
	fma.rn.f32 	%f183, %f106, %f129, %f121;
	fma.rn.f32 	%f184, %f106, %f130, %f122;
	fma.rn.f32 	%f185, %f106, %f131, %f123;
	fma.rn.f32 	%f186, %f106, %f132, %f124;
	fma.rn.f32 	%f187, %f108, %f129, %f125;
	fma.rn.f32 	%f188, %f108, %f130, %f126;
	fma.rn.f32 	%f189, %f108, %f131, %f127;
	fma.rn.f32 	%f190, %f108, %f132, %f128;
	add.s32 	%r170, %r170, 2;
	setp.ne.s32 	%p51, %r170, 64;
	@%p51 bra 	$L__BB0_43;
	bar.sync 	0;
	add.s32 	%r163, %r163, 64;
	setp.lt.s32 	%p52, %r163, %r88;
	@%p52 bra 	$L__BB0_2;
$L__BB0_45:
	shl.b32 	%r157, %r5, 2;
	add.s32 	%r26, %r3, %r157;
	add.s32 	%r27, %r4, %r7;
	setp.ge.s32 	%p53, %r26, %r86;
	mul.lo.s32 	%r28, %r26, %r87;
	setp.ge.s32 	%p54, %r27, %r87;
	or.pred  	%p55, %p53, %p54;
	@%p55 bra 	$L__BB0_47;
	add.s32 	%r159, %r27, %r28;
	mul.wide.s32 	%rd40, %r159, 4;
	add.s64 	%rd41, %rd3, %rd40;
	st.global.f32 	[%rd41], %f182;
$L__BB0_47:
	setp.ge.s32 	%p56, %r26, %r86;
	add.s32 	%r77, %r27, 1;
	setp.ge.s32 	%p57, %r77, %r87;
	or.pred  	%p58, %p56, %p57;
	cvt.s64.s32 	%rd42, %r28;
	cvt.s64.s32 	%rd4, %r27;
	add.s64 	%rd43, %rd4, %rd42;
	shl.b64 	%rd44, %rd43, 2;
	add.s64 	%rd5, %rd3, %rd44;
	@%p58 bra 	$L__BB0_49;
	st.global.f32 	[%rd5+4], %f181;
$L__BB0_49:
	setp.ge.s32 	%p59, %r26, %r86;
	add.s32 	%r78, %r27, 2;
	setp.ge.s32 	%p60, %r78, %r87;
	or.pred  	%p61, %p59, %p60;
	@%p61 bra 	$L__BB0_51;
	st.global.f32 	[%rd5+8], %f180;
$L__BB0_51:
	setp.ge.s32 	%p62, %r26, %r86;
	add.s32 	%r79, %r27, 3;
	setp.ge.s32 	%p63, %r79, %r87;
	or.pred  	%p64, %p62, %p63;
	@%p64 bra 	$L__BB0_53;
	st.global.f32 	[%rd5+12], %f179;
$L__BB0_53:
	setp.ge.s32 	%p65, %r27, %r87;
	add.s32 	%r80, %r26, 1;
	setp.ge.s32 	%p66, %r80, %r86;
	add.s32 	%r81, %r28, %r87;
	or.pred  	%p67, %p66, %p65;
	@%p67 bra 	$L__BB0_55;
	add.s32 	%r160, %r27, %r81;
	mul.wide.s32 	%rd45, %r160, 4;
	add.s64 	%rd46, %rd3, %rd45;
	st.global.f32 	[%rd46], %f178;
$L__BB0_55:
	setp.ge.s32 	%p68, %r80, %r86;
	setp.ge.s32 	%p69, %r77, %r87;
	or.pred  	%p70, %p68, %p69;
	cvt.s64.s32 	%rd47, %r81;
	add.s64 	%rd48, %rd4, %rd47;
	shl.b64 	%rd49, %rd48, 2;
	add.s64 	%rd6, %rd3, %rd49;
	@%p70 bra 	$L__BB0_57;
	st.global.f32 	[%rd6+4], %f177;
$L__BB0_57:
	setp.ge.s32 	%p71, %r80, %r86;
	setp.ge.s32 	%p72, %r78, %r87;
	or.pred  	%p73, %p71, %p72;
	@%p73 bra 	$L__BB0_59;
	st.global.f32 	[%rd6+8], %f176;
$L__BB0_59:
	setp.ge.s32 	%p74, %r80, %r86;
	setp.ge.s32 	%p75, %r79, %r87;
	or.pred  	%p76, %p74, %p75;
	@%p76 bra 	$L__BB0_61;
	st.global.f32 	[%rd6+12], %f175;
$L__BB0_61:
	setp.ge.s32 	%p77, %r27, %r87;
	add.s32 	%r82, %r26, 2;
	setp.ge.s32 	%p78, %r82, %r86;
	add.s32 	%r83, %r81, %r87;
	or.pred  	%p79, %p78, %p77;
	@%p79 bra 	$L__BB0_63;
	add.s32 	%r161, %r27, %r83;
	mul.wide.s32 	%rd50, %r161, 4;
	add.s64 	%rd51, %rd3, %rd50;
	st.global.f32 	[%rd51], %f183;
$L__BB0_63:
	setp.ge.s32 	%p80, %r82, %r86;
	setp.ge.s32 	%p81, %r77, %r87;
	or.pred  	%p82, %p80, %p81;
	cvt.s64.s32 	%rd52, %r83;
	add.s64 	%rd53, %rd4, %rd52;
	shl.b64 	%rd54, %rd53, 2;
	add.s64 	%rd7, %rd3, %rd54;
	@%p82 bra 	$L__BB0_65;
	st.global.f32 	[%rd7+4], %f184;
$L__BB0_65:
	setp.ge.s32 	%p83, %r82, %r86;
	setp.ge.s32 	%p84, %r78, %r87;
	or.pred  	%p85, %p83, %p84;
	@%p85 bra 	$L__BB0_67;
	st.global.f32 	[%rd7+8], %f185;
$L__BB0_67:
	setp.ge.s32 	%p86, %r82, %r86;
	setp.ge.s32 	%p87, %r79, %r87;
	or.pred  	%p88, %p86, %p87;
	@%p88 bra 	$L__BB0_69;
	st.global.f32 	[%rd7+12], %f186;
$L__BB0_69:
	setp.ge.s32 	%p89, %r27, %r87;
	add.s32 	%r84, %r26, 3;
	setp.ge.s32 	%p90, %r84, %r86;
	add.s32 	%r85, %r83, %r87;
	or.pred  	%p91, %p90, %p89;
	@%p91 bra 	$L__BB0_71;
	add.s32 	%r162, %r27, %r85;
	mul.wide.s32 	%rd55, %r162, 4;
	add.s64 	%rd56, %rd3, %rd55;
	st.global.f32 	[%rd56], %f187;
$L__BB0_71:
	setp.ge.s32 	%p92, %r84, %r86;
	setp.ge.s32 	%p93, %r77, %r87;
	or.pred  	%p94, %p92, %p93;
	cvt.s64.s32 	%rd57, %r85;
	add.s64 	%rd58, %rd4, %rd57;
	shl.b64 	%rd59, %rd58, 2;
	add.s64 	%rd8, %rd3, %rd59;
	@%p94 bra 	$L__BB0_73;
	st.global.f32 	[%rd8+4], %f188;
$L__BB0_73:
	setp.ge.s32 	%p95, %r84, %r86;
	setp.ge.s32 	%p96, %r78, %r87;
	or.pred  	%p97, %p95, %p96;
	@%p97 bra 	$L__BB0_75;
	st.global.f32 	[%rd8+8], %f189;
$L__BB0_75:
	setp.ge.s32 	%p98, %r84, %r86;
	setp.ge.s32 	%p99, %r79, %r87;
	or.pred  	%p100, %p98, %p99;
	@%p100 bra 	$L__BB0_77;
	st.global.f32 	[%rd8+12], %f190;
$L__BB0_77:
	ret;

}
	// .globl	_ZN15matmul_improved15matmul_improvedEiiiPKfS1_Pf
.visible .entry _ZN15matmul_improved15matmul_improvedEiiiPKfS1_Pf(
	.param .u32 _ZN15matmul_improved15matmul_improvedEiiiPKfS1_Pf_param_0,
	.param .u32 _ZN15matmul_improved15matmul_improvedEiiiPKfS1_Pf_param_1,
	.param .u32 _ZN15matmul_improved15matmul_improvedEiiiPKfS1_Pf_param_2,
	.param .u64 .ptr .align 1 _ZN15matmul_improved15matmul_improvedEiiiPKfS1_Pf_param_3,
	.param .u64 .ptr .align 1 _ZN15matmul_improved15matmul_improvedEiiiPKfS1_Pf_param_4,
	.param .u64 .ptr .align 1 _ZN15matmul_improved15matmul_improvedEiiiPKfS1_Pf_param_5
)
{
	.reg .pred 	%p<101>;
	.reg .b32 	%r<204>;
	.reg .b32 	%f<147>;
	.reg .b64 	%rd<100>;

	ld.param.u32 	%r106, [_ZN15matmul_improved15matmul_improvedEiiiPKfS1_Pf_param_0];
	ld.param.u32 	%r107, [_ZN15matmul_improved15matmul_improvedEiiiPKfS1_Pf_param_1];
	ld.param.u32 	%r108, [_ZN15matmul_improved15matmul_improvedEiiiPKfS1_Pf_param_2];
	ld.param.u64 	%rd35, [_ZN15matmul_improved15matmul_improvedEiiiPKfS1_Pf_param_3];
	ld.param.u64 	%rd36, [_ZN15matmul_improved15matmul_improvedEiiiPKfS1_Pf_param_4];
	ld.param.u64 	%rd37, [_ZN15matmul_improved15matmul_improvedEiiiPKfS1_Pf_param_5];
	cvta.to.global.u64 	%rd1, %rd37;
	mov.u32 	%r1, %ntid.y;
	mov.u32 	%r2, %ntid.x;
	mov.u32 	%r109, %ctaid.y;
	mul.lo.s32 	%r110, %r1, %r109;
	shl.b32 	%r3, %r110, 2;
	mov.u32 	%r111, %ctaid.x;
	mul.lo.s32 	%r112, %r2, %r111;
	shl.b32 	%r4, %r112, 2;
	mov.u32 	%r5, %tid.y;
	mov.u32 	%r6, %tid.x;
	shl.b32 	%r7, %r6, 2;
	setp.lt.s32 	%p15, %r108, 1;
	mov.f32 	%f131, 0f00000000;
	mov.f32 	%f132, %f131;
	mov.f32 	%f133, %f131;
	mov.f32 	%f134, %f131;
	mov.f32 	%f135, %f131;
	mov.f32 	%f136, %f131;
	mov.f32 	%f137, %f131;
	mov.f32 	%f138, %f131;
	mov.f32 	%f139, %f131;
	mov.f32 	%f140, %f131;
	mov.f32 	%f141, %f131;
	mov.f32 	%f142, %f131;
	mov.f32 	%f143, %f131;
	mov.f32 	%f144, %f131;
	mov.f32 	%f145, %f131;
	mov.f32 	%f146, %f131;
	@%p15 bra 	$L__BB1_41;
	mad.lo.s32 	%r8, %r5, %r2, %r6;
	mul.lo.s32 	%r9, %r2, %r1;
	add.s32 	%r10, %r8, %r9;
	max.u32 	%r114, %r10, 4096;
	setp.lt.u32 	%p16, %r10, 4096;
	selp.u32 	%r115, 1, 0, %p16;
	add.s32 	%r116, %r10, %r115;
	sub.s32 	%r117, %r114, %r116;
	div.u32 	%r118, %r117, %r9;
	add.s32 	%r11, %r118, %r115;
	and.b32  	%r12, %r11, 3;
	shr.u32 	%r13, %r8, 6;
	and.b32  	%r14, %r8, 63;
	add.s32 	%r15, %r13, %r3;
	add.s32 	%r16, %r14, %r4;
	mul.lo.s32 	%r17, %r15, %r108;
	shl.b32 	%r119, %r8, 2;
	mov.u32 	%r120, _ZN15matmul_improved10shared_memE;
	add.s32 	%r18, %r120, %r119;
	shr.u32 	%r19, %r10, 6;
	and.b32  	%r20, %r10, 63;
	add.s32 	%r21, %r19, %r3;
	add.s32 	%r22, %r20, %r4;
	mul.lo.s32 	%r23, %r21, %r108;
	shl.b32 	%r24, %r9, 2;
	add.s32 	%r25, %r18, %r24;
	add.s32 	%r26, %r10, %r9;
	shr.u32 	%r27, %r26, 6;
	and.b32  	%r28, %r26, 63;
	add.s32 	%r29, %r27, %r3;
	add.s32 	%r30, %r28, %r4;
	mul.lo.s32 	%r31, %r29, %r108;
	add.s32 	%r32, %r25, %r24;
	add.s32 	%r33, %r32, 16384;
	add.s32 	%r34, %r26, %r9;
	shl.b32 	%r35, %r5, 8;
	shl.b32 	%r36, %r9, 1;
	mul.lo.s32 	%r37, %r9, 3;
	shl.b32 	%r38, %r9, 4;
	add.s32 	%r39, %r24, %r120;
	shl.b32 	%r121, %r9, 3;
	add.s32 	%r40, %r121, %r120;
	mad.lo.s32 	%r41, %r9, 12, %r120;
	mov.b32 	%r193, 0;
	mov.f32 	%f131, 0f00000000;
$L__BB1_2:
	setp.gt.u32 	%p17, %r8, 4095;
	@%p17 bra 	$L__BB1_38;
	setp.eq.s32 	%p18, %r12, 3;
	mov.u32 	%r194, %r8;
	@%p18 bra 	$L__BB1_19;
	setp.ge.s32 	%p19, %r16, %r107;
	setp.ge.s32 	%p20, %r15, %r106;
	add.s32 	%r46, %r14, %r193;
	add.s32 	%r47, %r13, %r193;
	setp.ge.s32 	%p21, %r46, %r108;
	or.pred  	%p1, %p20, %p21;
	setp.ge.s32 	%p22, %r47, %r108;
	or.pred  	%p2, %p22, %p19;
	mov.u64 	%rd86, %rd35;
	@%p1 bra 	$L__BB1_6;
	add.s32 	%r123, %r17, %r46;
	mul.wide.u32 	%rd38, %r123, 4;
	add.s64 	%rd86, %rd35, %rd38;
$L__BB1_6:
	mov.u64 	%rd87, %rd36;
	@%p2 bra 	$L__BB1_8;
	mad.lo.s32 	%r124, %r47, %r107, %r16;
	mul.wide.s32 	%rd39, %r124, 4;
	add.s64 	%rd87, %rd36, %rd39;
$L__BB1_8:
	setp.eq.s32 	%p23, %r12, 0;
	add.s32 	%r127, %r18, 16384;
	selp.u32 	%r126, 1, 0, %p1;
	// begin inline asm
	{ .reg .pred p;
  setp.ne.b32 p, %r126, 0;
  cp.async.ca.shared.global [%r18], [%rd86], 4, p;
}

	// end inline asm
	selp.u32 	%r128, 1, 0, %p2;
	// begin inline asm
	{ .reg .pred p;
  setp.ne.b32 p, %r128, 0;
  cp.async.ca.shared.global [%r127], [%rd87], 4, p;
}

	// end inline asm
	mov.u32 	%r194, %r10;
	@%p23 bra 	$L__BB1_19;
	setp.ge.s32 	%p24, %r22, %r107;
	setp.ge.s32 	%p25, %r21, %r106;
	add.s32 	%r48, %r20, %r193;
	add.s32 	%r49, %r19, %r193;
	setp.ge.s32 	%p26, %r48, %r108;
	or.pred  	%p3, %p25, %p26;
	setp.ge.s32 	%p27, %r49, %r108;
	or.pred  	%p4, %p27, %p24;
	mov.u64 	%rd88, %rd35;
	@%p3 bra 	$L__BB1_11;
	add.s32 	%r130, %r23, %r48;
	mul.wide.u32 	%rd42, %r130, 4;
	add.s64 	%rd88, %rd35, %rd42;
$L__BB1_11:
	mov.u64 	%rd89, %rd36;
	@%p4 bra 	$L__BB1_13;
	mad.lo.s32 	%r131, %r49, %r107, %r22;
	mul.wide.s32 	%rd43, %r131, 4;
	add.s64 	%rd89, %rd36, %rd43;
$L__BB1_13:
	setp.eq.s32 	%p28, %r12, 1;
	add.s32 	%r134, %r25, 16384;
	selp.u32 	%r133, 1, 0, %p3;
	// begin inline asm
	{ .reg .pred p;
  setp.ne.b32 p, %r133, 0;
  cp.async.ca.shared.global [%r25], [%rd88], 4, p;
}

	// end inline asm
	selp.u32 	%r135, 1, 0, %p4;
	// begin inline asm
	{ .reg .pred p;
  setp.ne.b32 p, %r135, 0;
  cp.async.ca.shared.global [%r134], [%rd89], 4, p;
}

	// end inline asm
	mov.u32 	%r194, %r26;
	@%p28 bra 	$L__BB1_19;
	setp.ge.s32 	%p29, %r30, %r107;
	setp.ge.s32 	%p30, %r29, %r106;
	add.s32 	%r50, %r28, %r193;
	add.s32 	%r51, %r27, %r193;
	setp.ge.s32 	%p31, %r50, %r108;
	or.pred  	%p5, %p30, %p31;
	setp.ge.s32 	%p32, %r51, %r108;
	or.pred  	%p6, %p32, %p29;
	mov.u64 	%rd90, %rd35;
	@%p5 bra 	$L__BB1_16;
	add.s32 	%r137, %r31, %r50;
	mul.wide.u32 	%rd46, %r137, 4;
	add.s64 	%rd90, %rd35, %rd46;
$L__BB1_16:
	mov.u64 	%rd91, %rd36;
	@%p6 bra 	$L__BB1_18;
	mad.lo.s32 	%r138, %r51, %r107, %r30;
	mul.wide.s32 	%rd47, %r138, 4;
	add.s64 	%rd91, %rd36, %rd47;
$L__BB1_18:
	selp.u32 	%r140, 1, 0, %p5;
	// begin inline asm
	{ .reg .pred p;
  setp.ne.b32 p, %r140, 0;
  cp.async.ca.shared.global [%r32], [%rd90], 4, p;
}

	// end inline asm
	selp.u32 	%r142, 1, 0, %p6;
	// begin inline asm
	{ .reg .pred p;
  setp.ne.b32 p, %r142, 0;
  cp.async.ca.shared.global [%r33], [%rd91], 4, p;
}

	// end inline asm
	mov.u32 	%r194, %r34;
$L__BB1_19:
	setp.lt.u32 	%p33, %r11, 3;
	@%p33 bra 	$L__BB1_38;
	add.s32 	%r201, %r36, %r194;
	add.s32 	%r200, %r37, %r194;
	add.s32 	%r199, %r9, %r194;
	shl.b32 	%r143, %r194, 2;
	mov.u32 	%r144, _ZN15matmul_improved10shared_memE;
	add.s32 	%r198, %r143, %r144;
	add.s32 	%r197, %r39, %r143;
	add.s32 	%r196, %r40, %r143;
	add.s32 	%r195, %r41, %r143;
$L__BB1_21:
	shr.u32 	%r145, %r194, 6;
	and.b32  	%r146, %r194, 63;
	add.s32 	%r68, %r145, %r3;
	add.s32 	%r69, %r146, %r193;
	add.s32 	%r70, %r145, %r193;
	add.s32 	%r71, %r146, %r4;
	setp.ge.s32 	%p34, %r68, %r106;
	setp.ge.s32 	%p35, %r69, %r108;
	or.pred  	%p7, %p34, %p35;
	setp.ge.s32 	%p36, %r70, %r108;
	setp.ge.s32 	%p37, %r71, %r107;
	or.pred  	%p8, %p36, %p37;
	mov.u64 	%rd92, %rd35;
	@%p7 bra 	$L__BB1_23;
	mad.lo.s32 	%r147, %r68, %r108, %r69;
	mul.wide.u32 	%rd50, %r147, 4;
	add.s64 	%rd92, %rd35, %rd50;
$L__BB1_23:
	mov.u64 	%rd93, %rd36;
	@%p8 bra 	$L__BB1_25;
	mad.lo.s32 	%r148, %r70, %r107, %r71;
	mul.wide.s32 	%rd51, %r148, 4;
	add.s64 	%rd93, %rd36, %rd51;
$L__BB1_25:
	add.s32 	%r151, %r198, 16384;
	selp.u32 	%r150, 1, 0, %p7;
	// begin inline asm
	{ .reg .pred p;
  setp.ne.b32 p, %r150, 0;
  cp.async.ca.shared.global [%r198], [%rd92], 4, p;
}

	// end inline asm
	selp.u32 	%r152, 1, 0, %p8;
	// begin inline asm
	{ .reg .pred p;
  setp.ne.b32 p, %r152, 0;
  cp.async.ca.shared.global [%r151], [%rd93], 4, p;
}

	// end inline asm
	shr.u32 	%r153, %r199, 6;
	and.b32  	%r154, %r199, 63;
	add.s32 	%r72, %r153, %r3;
	add.s32 	%r73, %r154, %r193;
	add.s32 	%r74, %r153, %r193;
	add.s32 	%r75, %r154, %r4;
	setp.ge.s32 	%p38, %r72, %r106;
	setp.ge.s32 	%p39, %r73, %r108;
	or.pred  	%p9, %p38, %p39;
	setp.ge.s32 	%p40, %r74, %r108;
	setp.ge.s32 	%p41, %r75, %r107;
	or.pred  	%p10, %p40, %p41;
	mov.u64 	%rd94, %rd35;
	@%p9 bra 	$L__BB1_27;
	mad.lo.s32 	%r155, %r72, %r108, %r73;
	mul.wide.u32 	%rd54, %r155, 4;
	add.s64 	%rd94, %rd35, %rd54;
$L__BB1_27:
	mov.u64 	%rd95, %rd36;
	@%p10 bra 	$L__BB1_29;
	mad.lo.s32 	%r156, %r74, %r107, %r75;
	mul.wide.s32 	%rd55, %r156, 4;
	add.s64 	%rd95, %rd36, %rd55;
$L__BB1_29:
	selp.u32 	%r158, 1, 0, %p9;
	// begin inline asm
	{ .reg .pred p;
  setp.ne.b32 p, %r158, 0;
  cp.async.ca.shared.global [%r197], [%rd94], 4, p;
}

	// end inline asm
	add.s32 	%r159, %r197, 16384;
	selp.u32 	%r160, 1, 0, %p10;
	// begin inline asm
	{ .reg .pred p;
  setp.ne.b32 p, %r160, 0;
  cp.async.ca.shared.global [%r159], [%rd95], 4, p;
}

	// end inline asm
	add.s32 	%r76, %r194, %r9;
	shr.u32 	%r161, %r201, 6;
	and.b32  	%r162, %r201, 63;
	add.s32 	%r77, %r161, %r3;
	add.s32 	%r78, %r162, %r193;
	add.s32 	%r79, %r161, %r193;
	add.s32 	%r80, %r162, %r4;
	setp.ge.s32 	%p42, %r77, %r106;
	setp.ge.s32 	%p43, %r78, %r108;
	or.pred  	%p11, %p42, %p43;
	setp.ge.s32 	%p44, %r79, %r108;
	setp.ge.s32 	%p45, %r80, %r107;
	or.pred  	%p12, %p44, %p45;
	mov.u64 	%rd96, %rd35;
	@%p11 bra 	$L__BB1_31;
	mad.lo.s32 	%r163, %r77, %r108, %r78;
	mul.wide.u32 	%rd58, %r163, 4;
	add.s64 	%rd96, %rd35, %rd58;
$L__BB1_31:
	mov.u64 	%rd97, %rd36;
	@%p12 bra 	$L__BB1_33;
	mad.lo.s32 	%r164, %r79, %r107, %r80;
	mul.wide.s32 	%rd59, %r164, 4;
	add.s64 	%rd97, %rd36, %rd59;
$L__BB1_33:
	selp.u32 	%r166, 1, 0, %p11;
	// begin inline asm
	{ .reg .pred p;
  setp.ne.b32 p, %r166, 0;
  cp.async.ca.shared.global [%r196], [%rd96], 4, p;
}

	// end inline asm
	add.s32 	%r167, %r196, 16384;
	selp.u32 	%r168, 1, 0, %p12;
	// begin inline asm
	{ .reg .pred p;
  setp.ne.b32 p, %r168, 0;
  cp.async.ca.shared.global [%r167], [%rd97], 4, p;
}

	// end inline asm
	add.s32 	%r81, %r76, %r9;
	shr.u32 	%r169, %r200, 6;
	and.b32  	%r170, %r200, 63;
	add.s32 	%r82, %r169, %r3;
	add.s32 	%r83, %r170, %r193;
	add.s32 	%r84, %r169, %r193;
	add.s32 	%r85, %r170, %r4;
	setp.ge.s32 	%p46, %r82, %r106;
	setp.ge.s32 	%p47, %r83, %r108;
	or.pred  	%p13, %p46, %p47;
	setp.ge.s32 	%p48, %r84, %r108;
	setp.ge.s32 	%p49, %r85, %r107;
	or.pred  	%p14, %p48, %p49;
	mov.u64 	%rd98, %rd35;
	@%p13 bra 	$L__BB1_35;
	mad.lo.s32 	%r171, %r82, %r108, %r83;
	mul.wide.u32 	%rd62, %r171, 4;
	add.s64 	%rd98, %rd35, %rd62;
$L__BB1_35:
	mov.u64 	%rd99, %rd36;
	@%p14 bra 	$L__BB1_37;
	mad.lo.s32 	%r172, %r84, %r107, %r85;
	mul.wide.s32 	%rd63, %r172, 4;
	add.s64 	%rd99, %rd36, %rd63;
$L__BB1_37:
	selp.u32 	%r174, 1, 0, %p13;
	// begin inline asm
	{ .reg .pred p;
  setp.ne.b32 p, %r174, 0;
  cp.async.ca.shared.global [%r195], [%rd98], 4, p;
}

	// end inline asm
	add.s32 	%r175, %r195, 16384;
	selp.u32 	%r176, 1, 0, %p14;
	// begin inline asm
	{ .reg .pred p;
  setp.ne.b32 p, %r176, 0;
  cp.async.ca.shared.global [%r175], [%rd99], 4, p;
}

	// end inline asm
	add.s32 	%r177, %r81, %r9;
	add.s32 	%r194, %r177, %r9;
	add.s32 	%r201, %r201, %r24;
	add.s32 	%r200, %r200, %r24;
	add.s32 	%r199, %r199, %r24;
	add.s32 	%r198, %r198, %r38;
	add.s32 	%r197, %r197, %r38;
	add.s32 	%r196, %r196, %r38;
	add.s32 	%r195, %r195, %r38;
	setp.lt.u32 	%p50, %r194, 4096;
	@%p50 bra 	$L__BB1_21;
$L__BB1_38:
	// begin inline asm
	cp.async.commit_group;

	// end inline asm
	// begin inline asm
	cp.async.wait_group 0;

	// end inline asm
	bar.sync 	0;
	mov.b32 	%r203, 0;
$L__BB1_39:
	add.s32 	%r179, %r35, %r203;
	shl.b32 	%r180, %r179, 2;
	mov.u32 	%r181, _ZN15matmul_improved10shared_memE;
	add.s32 	%r182, %r181, %r180;
	ld.shared.v2.f32 	{%f67, %f68}, [%r182];
	ld.shared.v2.f32 	{%f69, %f70}, [%r182+256];
	ld.shared.v2.f32 	{%f71, %f72}, [%r182+512];
	ld.shared.v2.f32 	{%f73, %f74}, [%r182+768];
	shl.b32 	%r183, %r203, 6;
	add.s32 	%r184, %r7, %r183;
	shl.b32 	%r185, %r184, 2;
	add.s32 	%r186, %r181, %r185;
	ld.shared.v4.f32 	{%f75, %f76, %f77, %f78}, [%r186+16384];
	fma.rn.f32 	%f79, %f67, %f75, %f138;
	fma.rn.f32 	%f80, %f67, %f76, %f137;
	fma.rn.f32 	%f81, %f67, %f77, %f136;
	fma.rn.f32 	%f82, %f67, %f78, %f135;
	fma.rn.f32 	%f83, %f69, %f75, %f134;
	fma.rn.f32 	%f84, %f69, %f76, %f133;
	fma.rn.f32 	%f85, %f69, %f77, %f132;
	fma.rn.f32 	%f86, %f69, %f78, %f131;
	fma.rn.f32 	%f87, %f71, %f75, %f139;
	fma.rn.f32 	%f88, %f71, %f76, %f140;
	fma.rn.f32 	%f89, %f71, %f77, %f141;
	fma.rn.f32 	%f90, %f71, %f78, %f142;
	fma.rn.f32 	%f91, %f73, %f75, %f143;
	fma.rn.f32 	%f92, %f73, %f76, %f144;
	fma.rn.f32 	%f93, %f73, %f77, %f145;
	fma.rn.f32 	%f94, %f73, %f78, %f146;
	ld.shared.v4.f32 	{%f95, %f96, %f97, %f98}, [%r186+16640];
	fma.rn.f32 	%f138, %f68, %f95, %f79;
	fma.rn.f32 	%f137, %f68, %f96, %f80;
	fma.rn.f32 	%f136, %f68, %f97, %f81;
	fma.rn.f32 	%f135, %f68, %f98, %f82;
	fma.rn.f32 	%f134, %f70, %f95, %f83;
	fma.rn.f32 	%f133, %f70, %f96, %f84;
	fma.rn.f32 	%f132, %f70, %f97, %f85;
	fma.rn.f32 	%f131, %f70, %f98, %f86;
	fma.rn.f32 	%f139, %f72, %f95, %f87;
	fma.rn.f32 	%f140, %f72, %f96, %f88;
	fma.rn.f32 	%f141, %f72, %f97, %f89;
	fma.rn.f32 	%f142, %f72, %f98, %f90;
	fma.rn.f32 	%f143, %f74, %f95, %f91;
	fma.rn.f32 	%f144, %f74, %f96, %f92;
	fma.rn.f32 	%f145, %f74, %f97, %f93;
	fma.rn.f32 	%f146, %f74, %f98, %f94;
	add.s32 	%r203, %r203, 2;
	setp.ne.s32 	%p51, %r203, 64;
	@%p51 bra 	$L__BB1_39;
	bar.sync 	0;
	add.s32 	%r193, %r193, 64;
	setp.lt.s32 	%p52, %r193, %r108;
	@%p52 bra 	$L__BB1_2;
$L__BB1_41:
	shl.b32 	%r187, %r5, 2;
	add.s32 	%r42, %r3, %r187;
	add.s32 	%r43, %r4, %r7;
	setp.ge.s32 	%p53, %r42, %r106;
	mul.lo.s32 	%r44, %r42, %r107;
	setp.ge.s32 	%p54, %r43, %r107;
	or.pred  	%p55, %p53, %p54;
	@%p55 bra 	$L__BB1_43;
	add.s32 	%r189, %r43, %r44;
	mul.wide.s32 	%rd66, %r189, 4;
	add.s64 	%rd67, %rd1, %rd66;
	st.global.f32 	[%rd67], %f138;
$L__BB1_43:
	setp.ge.s32 	%p56, %r42, %r106;
	add.s32 	%r97, %r43, 1;
	setp.ge.s32 	%p57, %r97, %r107;
	or.pred  	%p58, %p56, %p57;
	cvt.s64.s32 	%rd68, %r44;
	cvt.s64.s32 	%rd30, %r43;
	add.s64 	%rd69, %rd30, %rd68;
	shl.b64 	%rd70, %rd69, 2;
	add.s64 	%rd31, %rd1, %rd70;
	@%p58 bra 	$L__BB1_45;
	st.global.f32 	[%rd31+4], %f137;
$L__BB1_45:
	setp.ge.s32 	%p59, %r42, %r106;
	add.s32 	%r98, %r43, 2;
	setp.ge.s32 	%p60, %r98, %r107;
	or.pred  	%p61, %p59, %p60;
	@%p61 bra 	$L__BB1_47;
	st.global.f32 	[%rd31+8], %f136;
$L__BB1_47:
	setp.ge.s32 	%p62, %r42, %r106;
	add.s32 	%r99, %r43, 3;
	setp.ge.s32 	%p63, %r99, %r107;
	or.pred  	%p64, %p62, %p63;
	@%p64 bra 	$L__BB1_49;
	st.global.f32 	[%rd31+12], %f135;
$L__BB1_49:
	setp.ge.s32 	%p65, %r43, %r107;
	add.s32 	%r100, %r42, 1;
	setp.ge.s32 	%p66, %r100, %r106;
	add.s32 	%r101, %r44, %r107;
	or.pred  	%p67, %p66, %p65;
	@%p67 bra 	$L__BB1_51;
	add.s32 	%r190, %r43, %r101;
	mul.wide.s32 	%rd71, %r190, 4;
	add.s64 	%rd72, %rd1, %rd71;
	st.global.f32 	[%rd72], %f134;
$L__BB1_51:
	setp.ge.s32 	%p68, %r100, %r106;
	setp.ge.s32 	%p69, %r97, %r107;
	or.pred  	%p70, %p68, %p69;
	cvt.s64.s32 	%rd73, %r101;
	add.s64 	%rd74, %rd30, %rd73;
	shl.b64 	%rd75, %rd74, 2;
	add.s64 	%rd32, %rd1, %rd75;
	@%p70 bra 	$L__BB1_53;
	st.global.f32 	[%rd32+4], %f133;
$L__BB1_53:
	setp.ge.s32 	%p71, %r100, %r106;
	setp.ge.s32 	%p72, %r98, %r107;
	or.pred  	%p73, %p71, %p72;
	@%p73 bra 	$L__BB1_55;
	st.global.f32 	[%rd32+8], %f132;
$L__BB1_55:
	setp.ge.s32 	%p74, %r100, %r106;
	setp.ge.s32 	%p75, %r99, %r107;
	or.pred  	%p76, %p74, %p75;
	@%p76 bra 	$L__BB1_57;
	st.global.f32 	[%rd32+12], %f131;
$L__BB1_57:
	setp.ge.s32 	%p77, %r43, %r107;
	add.s32 	%r102, %r42, 2;
	setp.ge.s32 	%p78, %r102, %r106;
	add.s32 	%r103, %r101, %r107;
	or.pred  	%p79, %p78, %p77;
	@%p79 bra 	$L__BB1_59;
	add.s32 	%r191, %r43, %r103;
	mul.wide.s32 	%rd76, %r191, 4;
	add.s64 	%rd77, %rd1, %rd76;
	st.global.f32 	[%rd77], %f139;
$L__BB1_59:
	setp.ge.s32 	%p80, %r102, %r106;
	setp.ge.s32 	%p81, %r97, %r107;
	or.pred  	%p82, %p80, %p81;
	cvt.s64.s32 	%rd78, %r103;
	add.s64 	%rd79, %rd30, %rd78;
	shl.b64 	%rd80, %rd79, 2;
	add.s64 	%rd33, %rd1, %rd80;
	@%p82 bra 	$L__BB1_61;
	st.global.f32 	[%rd33+4], %f140;
$L__BB1_61:
	setp.ge.s32 	%p83, %r102, %r106;
	setp.ge.s32 	%p84, %r98, %r107;
	or.pred  	%p85, %p83, %p84;
	@%p85 bra 	$L__BB1_63;
	st.global.f32 	[%rd33+8], %f141;
$L__BB1_63:
	setp.ge.s32 	%p86, %r102, %r106;
	setp.ge.s32 	%p87, %r99, %r107;
	or.pred  	%p88, %p86, %p87;
	@%p88 bra 	$L__BB1_65;
	st.global.f32 	[%rd33+12], %f142;
$L__BB1_65:
	setp.ge.s32 	%p89, %r43, %r107;
	add.s32 	%r104, %r42, 3;
	setp.ge.s32 	%p90, %r104, %r106;
	add.s32 	%r105, %r103, %r107;
	or.pred  	%p91, %p90, %p89;
	@%p91 bra 	$L__BB1_67;
	add.s32 	%r192, %r43, %r105;
	mul.wide.s32 	%rd81, %r192, 4;
	add.s64 	%rd82, %rd1, %rd81;
	st.global.f32 	[%rd82], %f143;
$L__BB1_67:
	setp.ge.s32 	%p92, %r104, %r106;
	setp.ge.s32 	%p93, %r97, %r107;
	or.pred  	%p94, %p92, %p93;
	cvt.s64.s32 	%rd83, %r105;
	add.s64 	%rd84, %rd30, %rd83;
	shl.b64 	%rd85, %rd84, 2;
	add.s64 	%rd34, %rd1, %rd85;
	@%p94 bra 	$L__BB1_69;
	st.global.f32 	[%rd34+4], %f144;
$L__BB1_69:
	setp.ge.s32 	%p95, %r104, %r106;
	setp.ge.s32 	%p96, %r98, %r107;
	or.pred  	%p97, %p95, %p96;
	@%p97 bra 	$L__BB1_71;
	st.global.f32 	[%rd34+8], %f145;
$L__BB1_71:
	setp.ge.s32 	%p98, %r104, %r106;
	setp.ge.s32 	%p99, %r99, %r107;
	or.pred  	%p100, %p98, %p99;
	@%p100 bra 	$L__BB1_73;
	st.global.f32 	[%rd34+12], %f146;
$L__BB1_73:
	ret;

}
	// .globl	_ZN22matmul_improved_reduce22matmul_improved_reduceEiiiiPKfS1_Pf
.visible .entry _ZN22matmul_improved_reduce22matmul_improved_reduceEiiiiPKfS1_Pf(
	.param .u32 _ZN22matmul_improved_reduce22matmul_improved_reduceEiiiiPKfS1_Pf_param_0,
	.param .u32 _ZN22matmul_improved_reduce22matmul_improved_reduceEiiiiPKfS1_Pf_param_1,
	.param .u32 _ZN22matmul_improved_reduce22matmul_improved_reduceEiiiiPKfS1_Pf_param_2,
	.param .u32 _ZN22matmul_improved_reduce22matmul_improved_reduceEiiiiPKfS1_Pf_param_3,
	.param .u64 .ptr .align 1 _ZN22matmul_improved_reduce22matmul_improved_reduceEiiiiPKfS1_Pf_param_4,
	.param .u64 .ptr .align 1 _ZN22matmul_improved_reduce22matmul_improved_reduceEiiiiPKfS1_Pf_param_5,
	.param .u64 .ptr .align 1 _ZN22matmul_improved_reduce22matmul_improved_reduceEiiiiPKfS1_Pf_param_6
)
{
	.reg .pred 	%p<62>;
	.reg .b32 	%r<230>;
	.reg .b32 	%f<82>;
	.reg .b64 	%rd<92>;

	ld.param.u32 	%r104, [_ZN22matmul_improved_reduce22matmul_improved_reduceEiiiiPKfS1_Pf_param_0];
	ld.param.u32 	%r105, [_ZN22matmul_improved_reduce22matmul_improved_reduceEiiiiPKfS1_Pf_param_1];
	ld.param.u32 	%r106, [_ZN22matmul_improved_reduce22matmul_improved_reduceEiiiiPKfS1_Pf_param_2];
	ld.param.u64 	%rd26, [_ZN22matmul_improved_reduce22matmul_improved_reduceEiiiiPKfS1_Pf_param_4];
	ld.param.u64 	%rd27, [_ZN22matmul_improved_reduce22matmul_improved_reduceEiiiiPKfS1_Pf_param_5];
	mov.u32 	%r1, %ntid.y;
	mov.u32 	%r2, %ntid.x;
	mov.u32 	%r107, %ctaid.y;
	mul.lo.s32 	%r108, %r1, %r107;
	shl.b32 	%r3, %r108, 2;
	mov.u32 	%r109, %ctaid.x;
	mul.lo.s32 	%r110, %r2, %r109;
	shl.b32 	%r4, %r110, 2;
	mov.u32 	%r5, %tid.y;
	mov.u32 	%r6, %tid.x;
	mov.u32 	%r7, %ctaid.z;
	shl.b32 	%r8, %r7, 6;
	setp.ge.s32 	%p11, %r8, %r106;
	@%p11 bra 	$L__BB2_69;
	mad.lo.s32 	%r214, %r5, %r2, %r6;
	setp.gt.u32 	%p12, %r214, 1023;
	@%p12 bra 	$L__BB2_28;
	mul.lo.s32 	%r10, %r2, %r1;
	add.s32 	%r111, %r214, %r10;
	max.u32 	%r112, %r111, 1024;
	setp.lt.u32 	%p13, %r111, 1024;
	selp.u32 	%r113, 1, 0, %p13;
	add.s32 	%r114, %r111, %r113;
	sub.s32 	%r115, %r112, %r114;
	div.u32 	%r116, %r115, %r10;
	add.s32 	%r11, %r116, %r113;
	and.b32  	%r117, %r11, 3;
	setp.eq.s32 	%p14, %r117, 3;
	@%p14 bra 	$L__BB2_9;
	shl.b32 	%r118, %r214, 4;
	mov.u32 	%r119, _ZN22matmul_improved_reduce10shared_memE;
	add.s32 	%r212, %r118, %r119;
	shl.b32 	%r13, %r10, 4;
	shl.b32 	%r211, %r214, 2;
	shl.b32 	%r15, %r10, 2;
	add.s32 	%r120, %r11, 1;
	and.b32  	%r121, %r120, 3;
	neg.s32 	%r210, %r121;
$L__BB2_4:
	.pragma "nounroll";
	shr.u32 	%r122, %r214, 4;
	and.b32  	%r123, %r211, 60;
	add.s32 	%r21, %r122, %r3;
	add.s32 	%r22, %r123, %r4;
	add.s32 	%r23, %r123, %r8;
	add.s32 	%r24, %r122, %r8;
	setp.ge.s32 	%p15, %r21, %r104;
	add.s32 	%r125, %r23, 3;
	setp.ge.s32 	%p16, %r125, %r106;
	or.pred  	%p1, %p15, %p16;
	setp.ge.s32 	%p17, %r24, %r106;
	add.s32 	%r126, %r22, 3;
	setp.ge.s32 	%p18, %r126, %r105;
	or.pred  	%p2, %p17, %p18;
	mov.u64 	%rd82, %rd26;
	@%p1 bra 	$L__BB2_6;
	mad.lo.s32 	%r127, %r21, %r106, %r23;
	mul.wide.u32 	%rd29, %r127, 4;
	add.s64 	%rd82, %rd26, %rd29;
$L__BB2_6:
	mov.u64 	%rd83, %rd27;
	@%p2 bra 	$L__BB2_8;
	mad.lo.s32 	%r128, %r24, %r105, %r22;
	mul.wide.s32 	%rd30, %r128, 4;
	add.s64 	%rd83, %rd27, %rd30;
$L__BB2_8:
	add.s32 	%r131, %r212, 16384;
	selp.u32 	%r130, 1, 0, %p1;
	// begin inline asm
	{ .reg .pred p;
  setp.ne.b32 p, %r130, 0;
  cp.async.ca.shared.global [%r212], [%rd82], 16, p;
}

	// end inline asm
	selp.u32 	%r132, 1, 0, %p2;
	// begin inline asm
	{ .reg .pred p;
  setp.ne.b32 p, %r132, 0;
  cp.async.ca.shared.global [%r131], [%rd83], 16, p;
}

	// end inline asm
	add.s32 	%r214, %r214, %r10;
	add.s32 	%r212, %r212, %r13;
	add.s32 	%r211, %r211, %r15;
	add.s32 	%r210, %r210, 1;
	setp.ne.s32 	%p19, %r210, 0;
	@%p19 bra 	$L__BB2_4;
$L__BB2_9:
	setp.lt.u32 	%p20, %r11, 3;
	@%p20 bra 	$L__BB2_28;
	shl.b32 	%r133, %r10, 3;
	shl.b32 	%r215, %r214, 2;
	add.s32 	%r225, %r133, %r215;
	shl.b32 	%r32, %r10, 4;
	shl.b32 	%r134, %r10, 1;
	add.s32 	%r224, %r214, %r134;
	shl.b32 	%r34, %r10, 2;
	mad.lo.s32 	%r223, %r10, 12, %r215;
	mad.lo.s32 	%r222, %r10, 3, %r214;
	add.s32 	%r221, %r214, %r10;
	shl.b32 	%r220, %r221, 2;
	shl.b32 	%r135, %r214, 4;
	mov.u32 	%r136, _ZN22matmul_improved_reduce10shared_memE;
	add.s32 	%r219, %r135, %r136;
	shl.b32 	%r40, %r10, 6;
	add.s32 	%r137, %r32, %r136;
	add.s32 	%r218, %r137, %r135;
	shl.b32 	%r138, %r10, 5;
	add.s32 	%r139, %r138, %r136;
	add.s32 	%r217, %r139, %r135;
	mad.lo.s32 	%r140, %r10, 48, %r136;
	add.s32 	%r216, %r140, %r135;
$L__BB2_11:
	shr.u32 	%r141, %r214, 4;
	and.b32  	%r142, %r215, 60;
	add.s32 	%r56, %r141, %r3;
	add.s32 	%r57, %r142, %r4;
	add.s32 	%r58, %r142, %r8;
	add.s32 	%r59, %r141, %r8;
	setp.ge.s32 	%p21, %r56, %r104;
	add.s32 	%r144, %r58, 3;
	setp.ge.s32 	%p22, %r144, %r106;
	or.pred  	%p3, %p21, %p22;
	setp.ge.s32 	%p23, %r59, %r106;
	add.s32 	%r145, %r57, 3;
	setp.ge.s32 	%p24, %r145, %r105;
	or.pred  	%p4, %p23, %p24;
	mov.u64 	%rd84, %rd26;
	@%p3 bra 	$L__BB2_13;
	mad.lo.s32 	%r146, %r56, %r106, %r58;
	mul.wide.u32 	%rd33, %r146, 4;
	add.s64 	%rd84, %rd26, %rd33;
$L__BB2_13:
	mov.u64 	%rd85, %rd27;
	@%p4 bra 	$L__BB2_15;
	mad.lo.s32 	%r147, %r59, %r105, %r57;
	mul.wide.s32 	%rd34, %r147, 4;
	add.s64 	%rd85, %rd27, %rd34;
$L__BB2_15:
	add.s32 	%r150, %r219, 16384;
	selp.u32 	%r149, 1, 0, %p3;
	// begin inline asm
	{ .reg .pred p;
  setp.ne.b32 p, %r149, 0;
  cp.async.ca.shared.global [%r219], [%rd84], 16, p;
}

	// end inline asm
	selp.u32 	%r151, 1, 0, %p4;
	// begin inline asm
	{ .reg .pred p;
  setp.ne.b32 p, %r151, 0;
  cp.async.ca.shared.global [%r150], [%rd85], 16, p;
}

	// end inline asm
	shr.u32 	%r152, %r221, 4;
	and.b32  	%r153, %r220, 60;
	add.s32 	%r60, %r152, %r3;
	add.s32 	%r61, %r153, %r4;
	add.s32 	%r62, %r153, %r8;
	add.s32 	%r63, %r152, %r8;
	setp.ge.s32 	%p25, %r60, %r104;
	add.s32 	%r155, %r62, 3;
	setp.ge.s32 	%p26, %r155, %r106;
	or.pred  	%p5, %p25, %p26;
	setp.ge.s32 	%p27, %r63, %r106;
	add.s32 	%r156, %r61, 3;
	setp.ge.s32 	%p28, %r156, %r105;
	or.pred  	%p6, %p27, %p28;
	mov.u64 	%rd86, %rd26;
	@%p5 bra 	$L__BB2_17;
	mad.lo.s32 	%r157, %r60, %r106, %r62;
	mul.wide.u32 	%rd37, %r157, 4;
	add.s64 	%rd86, %rd26, %rd37;
$L__BB2_17:
	mov.u64 	%rd87, %rd27;
	@%p6 bra 	$L__BB2_19;
	mad.lo.s32 	%r158, %r63, %r105, %r61;
	mul.wide.s32 	%rd38, %r158, 4;
	add.s64 	%rd87, %rd27, %rd38;
$L__BB2_19:
	selp.u32 	%r160, 1, 0, %p5;
	// begin inline asm
	{ .reg .pred p;
  setp.ne.b32 p, %r160, 0;
  cp.async.ca.shared.global [%r218], [%rd86], 16, p;
}

	// end inline asm
	add.s32 	%r161, %r218, 16384;
	selp.u32 	%r162, 1, 0, %p6;
	// begin inline asm
	{ .reg .pred p;
  setp.ne.b32 p, %r162, 0;
  cp.async.ca.shared.global [%r161], [%rd87], 16, p;
}

	// end inline asm
	add.s32 	%r64, %r214, %r10;
	shr.u32 	%r163, %r224, 4;
	and.b32  	%r164, %r225, 60;
	add.s32 	%r65, %r163, %r3;
	add.s32 	%r66, %r164, %r4;
	add.s32 	%r67, %r164, %r8;
	add.s32 	%r68, %r163, %r8;
	setp.ge.s32 	%p29, %r65, %r104;
	add.s32 	%r166, %r67, 3;
	setp.ge.s32 	%p30, %r166, %r106;
	or.pred  	%p7, %p29, %p30;
	setp.ge.s32 	%p31, %r68, %r106;
	add.s32 	%r167, %r66, 3;
	setp.ge.s32 	%p32, %r167, %r105;
	or.pred  	%p8, %p31, %p32;
	mov.u64 	%rd88, %rd26;
	@%p7 bra 	$L__BB2_21;
	mad.lo.s32 	%r168, %r65, %r106, %r67;
	mul.wide.u32 	%rd41, %r168, 4;
	add.s64 	%rd88, %rd26, %rd41;
$L__BB2_21:
	mov.u64 	%rd89, %rd27;
	@%p8 bra 	$L__BB2_23;
	mad.lo.s32 	%r169, %r68, %r105, %r66;
	mul.wide.s32 	%rd42, %r169, 4;
	add.s64 	%rd89, %rd27, %rd42;
$L__BB2_23:
	selp.u32 	%r171, 1, 0, %p7;
	// begin inline asm
	{ .reg .pred p;
  setp.ne.b32 p, %r171, 0;
  cp.async.ca.shared.global [%r217], [%rd88], 16, p;
}

	// end inline asm
	add.s32 	%r172, %r217, 16384;
	selp.u32 	%r173, 1, 0, %p8;
	// begin inline asm
	{ .reg .pred p;
  setp.ne.b32 p, %r173, 0;
  cp.async.ca.shared.global [%r172], [%rd89], 16, p;
}

	// end inline asm
	add.s32 	%r69, %r64, %r10;
	shr.u32 	%r174, %r222, 4;
	and.b32  	%r175, %r223, 60;
	add.s32 	%r70, %r174, %r3;
	add.s32 	%r71, %r175, %r4;
	add.s32 	%r72, %r175, %r8;
	add.s32 	%r73, %r174, %r8;
	setp.ge.s32 	%p33, %r70, %r104;
	add.s32 	%r177, %r72, 3;
	setp.ge.s32 	%p34, %r177, %r106;
	or.pred  	%p9, %p33, %p34;
	setp.ge.s32 	%p35, %r73, %r106;
	add.s32 	%r178, %r71, 3;
	setp.ge.s32 	%p36, %r178, %r105;
	or.pred  	%p10, %p35, %p36;
	mov.u64 	%rd90, %rd26;
	@%p9 bra 	$L__BB2_25;
	mad.lo.s32 	%r179, %r70, %r106, %r72;
	mul.wide.u32 	%rd45, %r179, 4;
	add.s64 	%rd90, %rd26, %rd45;
$L__BB2_25:
	mov.u64 	%rd91, %rd27;
	@%p10 bra 	$L__BB2_27;
	mad.lo.s32 	%r180, %r73, %r105, %r71;
	mul.wide.s32 	%rd46, %r180, 4;
	add.s64 	%rd91, %rd27, %rd46;
$L__BB2_27:
	selp.u32 	%r182, 1, 0, %p9;
	// begin inline asm
	{ .reg .pred p;
  setp.ne.b32 p, %r182, 0;
  cp.async.ca.shared.global [%r216], [%rd90], 16, p;
}

	// end inline asm
	add.s32 	%r183, %r216, 16384;
	selp.u32 	%r184, 1, 0, %p10;
	// begin inline asm
	{ .reg .pred p;
  setp.ne.b32 p, %r184, 0;
  cp.async.ca.shared.global [%r183], [%rd91], 16, p;
}

	// end inline asm
	add.s32 	%r185, %r69, %r10;
	add.s32 	%r214, %r185, %r10;
	add.s32 	%r225, %r225, %r32;
	add.s32 	%r224, %r224, %r34;
	add.s32 	%r223, %r223, %r32;
	add.s32 	%r222, %r222, %r34;
	add.s32 	%r221, %r221, %r34;
	add.s32 	%r220, %r220, %r32;
	add.s32 	%r219, %r219, %r40;
	add.s32 	%r218, %r218, %r40;
	add.s32 	%r217, %r217, %r40;
	add.s32 	%r216, %r216, %r40;
	add.s32 	%r215, %r215, %r32;
	setp.lt.u32 	%p37, %r214, 1024;
	@%p37 bra 	$L__BB2_11;
$L__BB2_28:
	// begin inline asm
	cp.async.commit_group;

	// end inline asm
	// begin inline asm
	cp.async.wait_group 0;

	// end inline asm
	bar.sync 	0;
	shl.b32 	%r187, %r6, 4;
	mov.u32 	%r188, _ZN22matmul_improved_reduce10shared_memE;
	add.s32 	%r189, %r187, %r188;
	add.s32 	%r228, %r189, 16640;
	shl.b32 	%r190, %r5, 10;
	add.s32 	%r191, %r190, %r188;
	add.s32 	%r227, %r191, 512;
	mov.f32 	%f66, 0f00000000;
	mov.b32 	%r229, 16384;
	mov.f32 	%f67, %f66;
	mov.f32 	%f68, %f66;
	mov.f32 	%f69, %f66;
	mov.f32 	%f70, %f66;
	mov.f32 	%f71, %f66;
	mov.f32 	%f72, %f66;
	mov.f32 	%f73, %f66;
	mov.f32 	%f74, %f66;
	mov.f32 	%f75, %f66;
	mov.f32 	%f76, %f66;
	mov.f32 	%f77, %f66;
	mov.f32 	%f78, %f66;
	mov.f32 	%f79, %f66;
	mov.f32 	%f80, %f66;
	mov.f32 	%f81, %f66;
$L__BB2_29:
	ld.shared.v2.f32 	{%f34, %f35}, [%r227+-512];
	ld.shared.v2.f32 	{%f36, %f37}, [%r227+-256];
	ld.shared.v2.f32 	{%f38, %f39}, [%r227];
	ld.shared.v2.f32 	{%f40, %f41}, [%r227+256];
	ld.shared.v4.f32 	{%f42, %f43, %f44, %f45}, [%r228+-256];
	fma.rn.f32 	%f46, %f34, %f42, %f73;
	fma.rn.f32 	%f47, %f34, %f43, %f72;
	fma.rn.f32 	%f48, %f34, %f44, %f71;
	fma.rn.f32 	%f49, %f34, %f45, %f70;
	fma.rn.f32 	%f50, %f36, %f42, %f69;
	fma.rn.f32 	%f51, %f36, %f43, %f68;
	fma.rn.f32 	%f52, %f36, %f44, %f67;
	fma.rn.f32 	%f53, %f36, %f45, %f66;
	fma.rn.f32 	%f54, %f38, %f42, %f74;
	fma.rn.f32 	%f55, %f38, %f43, %f75;
	fma.rn.f32 	%f56, %f38, %f44, %f76;
	fma.rn.f32 	%f57, %f38, %f45, %f77;
	fma.rn.f32 	%f58, %f40, %f42, %f78;
	fma.rn.f32 	%f59, %f40, %f43, %f79;
	fma.rn.f32 	%f60, %f40, %f44, %f80;
	fma.rn.f32 	%f61, %f40, %f45, %f81;
	ld.shared.v4.f32 	{%f62, %f63, %f64, %f65}, [%r228];
	fma.rn.f32 	%f73, %f35, %f62, %f46;
	fma.rn.f32 	%f72, %f35, %f63, %f47;
	fma.rn.f32 	%f71, %f35, %f64, %f48;
	fma.rn.f32 	%f70, %f35, %f65, %f49;
	fma.rn.f32 	%f69, %f37, %f62, %f50;
	fma.rn.f32 	%f68, %f37, %f63, %f51;
	fma.rn.f32 	%f67, %f37, %f64, %f52;
	fma.rn.f32 	%f66, %f37, %f65, %f53;
	fma.rn.f32 	%f74, %f39, %f62, %f54;
	fma.rn.f32 	%f75, %f39, %f63, %f55;
	fma.rn.f32 	%f76, %f39, %f64, %f56;
	fma.rn.f32 	%f77, %f39, %f65, %f57;
	fma.rn.f32 	%f78, %f41, %f62, %f58;
	fma.rn.f32 	%f79, %f41, %f63, %f59;
	fma.rn.f32 	%f80, %f41, %f64, %f60;
	fma.rn.f32 	%f81, %f41, %f65, %f61;
	add.s32 	%r229, %r229, 512;
	add.s32 	%r228, %r228, 512;
	add.s32 	%r227, %r227, 8;
	setp.ne.s32 	%p38, %r229, 32768;
	@%p38 bra 	$L__BB2_29;
	ld.param.u64 	%rd81, [_ZN22matmul_improved_reduce22matmul_improved_reduceEiiiiPKfS1_Pf_param_6];
	shl.b32 	%r192, %r5, 2;
	add.s32 	%r94, %r3, %r192;
	shl.b32 	%r194, %r6, 2;
	add.s32 	%r95, %r4, %r194;
	add.s32 	%r96, %r94, 3;
	setp.ge.s32 	%p39, %r96, %r104;
	add.s32 	%r97, %r95, 3;
	setp.ge.s32 	%p40, %r97, %r105;
	mul.lo.s32 	%r195, %r104, %r7;
	mul.lo.s32 	%r196, %r195, %r105;
	cvta.to.global.u64 	%rd49, %rd81;
	mul.wide.u32 	%rd50, %r196, 4;
	add.s64 	%rd21, %rd49, %rd50;
	or.pred  	%p41, %p39, %p40;
	@%p41 bra 	$L__BB2_32;
	mad.lo.s32 	%r209, %r94, %r105, %r95;
	mul.wide.s32 	%rd75, %r209, 4;
	add.s64 	%rd76, %rd21, %rd75;
	st.global.v4.f32 	[%rd76], {%f73, %f72, %f71, %f70};
	mul.wide.s32 	%rd77, %r105, 4;
	add.s64 	%rd78, %rd76, %rd77;
	st.global.v4.f32 	[%rd78], {%f69, %f68, %f67, %f66};
	add.s64 	%rd79, %rd78, %rd77;
	st.global.v4.f32 	[%rd79], {%f74, %f75, %f76, %f77};
	add.s64 	%rd80, %rd79, %rd77;
	st.global.v4.f32 	[%rd80], {%f78, %f79, %f80, %f81};
	bra.uni 	$L__BB2_68;
$L__BB2_32:
	setp.ge.s32 	%p42, %r94, %r104;
	@%p42 bra 	$L__BB2_41;
	mul.lo.s32 	%r98, %r94, %r105;
	setp.ge.s32 	%p43, %r95, %r105;
	@%p43 bra 	$L__BB2_35;
	add.s32 	%r197, %r95, %r98;
	mul.wide.s32 	%rd51, %r197, 4;
	add.s64 	%rd52, %rd21, %rd51;
	st.global.f32 	[%rd52], %f73;
$L__BB2_35:
	add.s32 	%r198, %r95, 1;
	setp.ge.s32 	%p44, %r198, %r105;
	cvt.s64.s32 	%rd53, %r98;
	cvt.s64.s32 	%rd54, %r95;
	add.s64 	%rd55, %rd54, %rd53;
	shl.b64 	%rd56, %rd55, 2;
	add.s64 	%rd22, %rd21, %rd56;
	@%p44 bra 	$L__BB2_37;
	st.global.f32 	[%rd22+4], %f72;
$L__BB2_37:
	add.s32 	%r199, %r95, 2;
	setp.ge.s32 	%p45, %r199, %r105;
	@%p45 bra 	$L__BB2_39;
	st.global.f32 	[%rd22+8], %f71;
$L__BB2_39:
	setp.ge.s32 	%p46, %r97, %r105;
	@%p46 bra 	$L__BB2_41;
	st.global.f32 	[%rd22+12], %f70;
$L__BB2_41:
	add.s32 	%r99, %r94, 1;
	setp.ge.s32 	%p47, %r99, %r104;
	@%p47 bra 	$L__BB2_50;
	mul.lo.s32 	%r100, %r99, %r105;
	setp.ge.s32 	%p48, %r95, %r105;
	@%p48 bra 	$L__BB2_44;
	add.s32 	%r200, %r95, %r100;
	mul.wide.s32 	%rd57, %r200, 4;
	add.s64 	%rd58, %rd21, %rd57;
	st.global.f32 	[%rd58], %f69;
$L__BB2_44:
	add.s32 	%r201, %r95, 1;
	setp.ge.s32 	%p49, %r201, %r105;
	cvt.s64.s32 	%rd59, %r100;
	cvt.s64.s32 	%rd60, %r95;
	add.s64 	%rd61, %rd60, %rd59;
	shl.b64 	%rd62, %rd61, 2;
	add.s64 	%rd23, %rd21, %rd62;
	@%p49 bra 	$L__BB2_46;
	st.global.f32 	[%rd23+4], %f68;
$L__BB2_46:
	add.s32 	%r202, %r95, 2;
	setp.ge.s32 	%p50, %r202, %r105;
	@%p50 bra 	$L__BB2_48;
	st.global.f32 	[%rd23+8], %f67;
$L__BB2_48:
	setp.ge.s32 	%p51, %r97, %r105;
	@%p51 bra 	$L__BB2_50;
	st.global.f32 	[%rd23+12], %f66;
$L__BB2_50:
	add.s32 	%r101, %r94, 2;
	setp.ge.s32 	%p52, %r101, %r104;
	@%p52 bra 	$L__BB2_59;
	mul.lo.s32 	%r102, %r101, %r105;
	setp.ge.s32 	%p53, %r95, %r105;
	@%p53 bra 	$L__BB2_53;
	add.s32 	%r203, %r95, %r102;
	mul.wide.s32 	%rd63, %r203, 4;
	add.s64 	%rd64, %rd21, %rd63;
	st.global.f32 	[%rd64], %f74;
$L__BB2_53:
	add.s32 	%r204, %r95, 1;
	setp.ge.s32 	%p54, %r204, %r105;
	cvt.s64.s32 	%rd65, %r102;
	cvt.s64.s32 	%rd66, %r95;
	add.s64 	%rd67, %rd66, %rd65;
	shl.b64 	%rd68, %rd67, 2;
	add.s64 	%rd24, %rd21, %rd68;
	@%p54 bra 	$L__BB2_55;
	st.global.f32 	[%rd24+4], %f75;
$L__BB2_55:
	add.s32 	%r205, %r95, 2;
	setp.ge.s32 	%p55, %r205, %r105;
	@%p55 bra 	$L__BB2_57;
	st.global.f32 	[%rd24+8], %f76;
$L__BB2_57:
	setp.ge.s32 	%p56, %r97, %r105;
	@%p56 bra 	$L__BB2_59;
	st.global.f32 	[%rd24+12], %f77;
$L__BB2_59:
	setp.ge.s32 	%p57, %r96, %r104;
	@%p57 bra 	$L__BB2_68;
	mul.lo.s32 	%r103, %r96, %r105;
	setp.ge.s32 	%p58, %r95, %r105;
	@%p58 bra 	$L__BB2_62;
	add.s32 	%r206, %r95, %r103;
	mul.wide.s32 	%rd69, %r206, 4;
	add.s64 	%rd70, %rd21, %rd69;
	st.global.f32 	[%rd70], %f78;
$L__BB2_62:
	add.s32 	%r207, %r95, 1;
	setp.ge.s32 	%p59, %r207, %r105;
	cvt.s64.s32 	%rd71, %r103;
	cvt.s64.s32 	%rd72, %r95;
	add.s64 	%rd73, %rd72, %rd71;
	shl.b64 	%rd74, %rd73, 2;
	add.s64 	%rd25, %rd21, %rd74;
	@%p59 bra 	$L__BB2_64;
	st.global.f32 	[%rd25+4], %f79;
$L__BB2_64:
	add.s32 	%r208, %r95, 2;
	setp.ge.s32 	%p60, %r208, %r105;
	@%p60 bra 	$L__BB2_66;
	st.global.f32 	[%rd25+8], %f80;
$L__BB2_66:
	setp.ge.s32 	%p61, %r97, %r105;
	@%p61 bra 	$L__BB2_68;
	st.global.f32 	[%rd25+12], %f81;
$L__BB2_68:
	bar.sync 	0;
$L__BB2_69:
	ret;

}
	// .globl	_ZN22matmul_improved_reduce12reduce_basicEiiiPKfPf
.visible .entry _ZN22matmul_improved_reduce12reduce_basicEiiiPKfPf(
	.param .u32 _ZN22matmul_improved_reduce12reduce_basicEiiiPKfPf_param_0,
	.param .u32 _ZN22matmul_improved_reduce12reduce_basicEiiiPKfPf_param_1,
	.param .u32 _ZN22matmul_improved_reduce12reduce_basicEiiiPKfPf_param_2,
	.param .u64 .ptr .align 1 _ZN22matmul_improved_reduce12reduce_basicEiiiPKfPf_param_3,
	.param .u64 .ptr .align 1 _ZN22matmul_improved_reduce12reduce_basicEiiiPKfPf_param_4
)
{
	.reg .pred 	%p<11>;
	.reg .b32 	%r<111>;
	.reg .b32 	%f<83>;
	.reg .b64 	%rd<125>;

	ld.param.u32 	%r67, [_ZN22matmul_improved_reduce12reduce_basicEiiiPKfPf_param_0];
	ld.param.u32 	%r68, [_ZN22matmul_improved_reduce12reduce_basicEiiiPKfPf_param_1];
	ld.param.u32 	%r69, [_ZN22matmul_improved_reduce12reduce_basicEiiiPKfPf_param_2];
	ld.param.u64 	%rd4, [_ZN22matmul_improved_reduce12reduce_basicEiiiPKfPf_param_3];
	cvta.to.global.u64 	%rd1, %rd4;
	mov.u32 	%r70, %ctaid.x;
	mov.u32 	%r71, %ntid.x;
	mov.u32 	%r72, %tid.x;
	mad.lo.s32 	%r1, %r70, %r71, %r72;
	mul.lo.s32 	%r2, %r68, %r67;
	setp.ge.s32 	%p1, %r1, %r2;
	@%p1 bra 	$L__BB3_15;
	cvt.s64.s32 	%rd2, %r1;
	setp.lt.s32 	%p2, %r69, 1;
	mov.f32 	%f82, 0f00000000;
	@%p2 bra 	$L__BB3_14;
	and.b32  	%r3, %r69, 15;
	setp.lt.u32 	%p3, %r69, 16;
	mov.f32 	%f82, 0f00000000;
	mov.b32 	%r107, 0;
	@%p3 bra 	$L__BB3_5;
	and.b32  	%r107, %r69, 2147483632;
	neg.s32 	%r105, %r107;
	shl.b32 	%r103, %r2, 1;
	mul.lo.s32 	%r102, %r2, 3;
	shl.b32 	%r101, %r2, 2;
	mul.lo.s32 	%r100, %r2, 5;
	mul.lo.s32 	%r99, %r2, 6;
	mul.lo.s32 	%r98, %r2, 7;
	shl.b32 	%r97, %r2, 3;
	mul.lo.s32 	%r96, %r2, 9;
	mul.lo.s32 	%r95, %r2, 10;
	mul.lo.s32 	%r94, %r2, 11;
	mul.lo.s32 	%r93, %r2, 12;
	mul.lo.s32 	%r92, %r2, 13;
	mul.lo.s32 	%r91, %r2, 14;
	mul.lo.s32 	%r90, %r2, 15;
	mov.f32 	%f82, 0f00000000;
	mov.b32 	%r89, 0;
	mov.u32 	%r104, %r2;
$L__BB3_4:
	.pragma "nounroll";
	cvt.s64.s32 	%rd5, %r89;
	add.s64 	%rd6, %rd5, %rd2;
	shl.b64 	%rd7, %rd6, 2;
	add.s64 	%rd8, %rd1, %rd7;
	ld.global.f32 	%f18, [%rd8];
	add.f32 	%f19, %f82, %f18;
	cvt.s64.s32 	%rd9, %r104;
	add.s64 	%rd10, %rd9, %rd2;
	shl.b64 	%rd11, %rd10, 2;
	add.s64 	%rd12, %rd1, %rd11;
	ld.global.f32 	%f20, [%rd12];
	add.f32 	%f21, %f19, %f20;
	cvt.s64.s32 	%rd13, %r103;
	add.s64 	%rd14, %rd13, %rd2;
	shl.b64 	%rd15, %rd14, 2;
	add.s64 	%rd16, %rd1, %rd15;
	ld.global.f32 	%f22, [%rd16];
	add.f32 	%f23, %f21, %f22;
	cvt.s64.s32 	%rd17, %r102;
	add.s64 	%rd18, %rd17, %rd2;
	shl.b64 	%rd19, %rd18, 2;
	add.s64 	%rd20, %rd1, %rd19;
	ld.global.f32 	%f24, [%rd20];
	add.f32 	%f25, %f23, %f24;
	cvt.s64.s32 	%rd21, %r101;
	add.s64 	%rd22, %rd21, %rd2;
	shl.b64 	%rd23, %rd22, 2;
	add.s64 	%rd24, %rd1, %rd23;
	ld.global.f32 	%f26, [%rd24];
	add.f32 	%f27, %f25, %f26;
	cvt.s64.s32 	%rd25, %r100;
	add.s64 	%rd26, %rd25, %rd2;
	shl.b64 	%rd27, %rd26, 2;
	add.s64 	%rd28, %rd1, %rd27;
	ld.global.f32 	%f28, [%rd28];
	add.f32 	%f29, %f27, %f28;
	cvt.s64.s32 	%rd29, %r99;
	add.s64 	%rd30, %rd29, %rd2;
	shl.b64 	%rd31, %rd30, 2;
	add.s64 	%rd32, %rd1, %rd31;
	ld.global.f32 	%f30, [%rd32];
	add.f32 	%f31, %f29, %f30;
	cvt.s64.s32 	%rd33, %r98;
	add.s64 	%rd34, %rd33, %rd2;
	shl.b64 	%rd35, %rd34, 2;
	add.s64 	%rd36, %rd1, %rd35;
	ld.global.f32 	%f32, [%rd36];
	add.f32 	%f33, %f31, %f32;
	cvt.s64.s32 	%rd37, %r97;
	add.s64 	%rd38, %rd37, %rd2;
	shl.b64 	%rd39, %rd38, 2;
	add.s64 	%rd40, %rd1, %rd39;
	ld.global.f32 	%f34, [%rd40];
	add.f32 	%f35, %f33, %f34;
	cvt.s64.s32 	%rd41, %r96;
	add.s64 	%rd42, %rd41, %rd2;
	shl.b64 	%rd43, %rd42, 2;
	add.s64 	%rd44, %rd1, %rd43;
	ld.global.f32 	%f36, [%rd44];
	add.f32 	%f37, %f35, %f36;
	cvt.s64.s32 	%rd45, %r95;
	add.s64 	%rd46, %rd45, %rd2;
	shl.b64 	%rd47, %rd46, 2;
	add.s64 	%rd48, %rd1, %rd47;
	ld.global.f32 	%f38, [%rd48];
	add.f32 	%f39, %f37, %f38;
	cvt.s64.s32 	%rd49, %r94;
	add.s64 	%rd50, %rd49, %rd2;
	shl.b64 	%rd51, %rd50, 2;
	add.s64 	%rd52, %rd1, %rd51;
	ld.global.f32 	%f40, [%rd52];
	add.f32 	%f41, %f39, %f40;
	cvt.s64.s32 	%rd53, %r93;
	add.s64 	%rd54, %rd53, %rd2;
	shl.b64 	%rd55, %rd54, 2;
	add.s64 	%rd56, %rd1, %rd55;
	ld.global.f32 	%f42, [%rd56];
	add.f32 	%f43, %f41, %f42;
	cvt.s64.s32 	%rd57, %r92;
	add.s64 	%rd58, %rd57, %rd2;
	shl.b64 	%rd59, %rd58, 2;
	add.s64 	%rd60, %rd1, %rd59;
	ld.global.f32 	%f44, [%rd60];
	add.f32 	%f45, %f43, %f44;
	cvt.s64.s32 	%rd61, %r91;
	add.s64 	%rd62, %rd61, %rd2;
	shl.b64 	%rd63, %rd62, 2;
	add.s64 	%rd64, %rd1, %rd63;
	ld.global.f32 	%f46, [%rd64];
	add.f32 	%f47, %f45, %f46;
	cvt.s64.s32 	%rd65, %r90;
	add.s64 	%rd66, %rd65, %rd2;
	shl.b64 	%rd67, %rd66, 2;
	add.s64 	%rd68, %rd1, %rd67;
	ld.global.f32 	%f48, [%rd68];
	add.f32 	%f82, %f47, %f48;
	add.s32 	%r105, %r105, 16;
	shl.b32 	%r75, %r2, 4;
	add.s32 	%r104, %r104, %r75;
	add.s32 	%r103, %r103, %r75;
	add.s32 	%r102, %r102, %r75;
	add.s32 	%r101, %r101, %r75;
	add.s32 	%r100, %r100, %r75;
	add.s32 	%r99, %r99, %r75;
	add.s32 	%r98, %r98, %r75;
	add.s32 	%r97, %r97, %r75;
	add.s32 	%r96, %r96, %r75;
	add.s32 	%r95, %r95, %r75;
	add.s32 	%r94, %r94, %r75;
	add.s32 	%r93, %r93, %r75;
	add.s32 	%r92, %r92, %r75;
	add.s32 	%r91, %r91, %r75;
	add.s32 	%r90, %r90, %r75;
	add.s32 	%r89, %r89, %r75;
	setp.ne.s32 	%p4, %r105, 0;
	@%p4 bra 	$L__BB3_4;
$L__BB3_5:
	setp.eq.s32 	%p5, %r3, 0;
	@%p5 bra 	$L__BB3_14;
	and.b32  	%r55, %r69, 7;
	setp.lt.u32 	%p6, %r3, 8;
	@%p6 bra 	$L__BB3_8;
	mul.lo.s32 	%r76, %r107, %r2;
	cvt.s64.s32 	%rd69, %r76;
	add.s64 	%rd70, %rd69, %rd2;
	shl.b64 	%rd71, %rd70, 2;
	add.s64 	%rd72, %rd1, %rd71;
	ld.global.f32 	%f50, [%rd72];
	add.f32 	%f51, %f82, %f50;
	add.s32 	%r77, %r76, %r2;
	cvt.s64.s32 	%rd73, %r77;
	add.s64 	%rd74, %rd73, %rd2;
	shl.b64 	%rd75, %rd74, 2;
	add.s64 	%rd76, %rd1, %rd75;
	ld.global.f32 	%f52, [%rd76];
	add.f32 	%f53, %f51, %f52;
	add.s32 	%r78, %r77, %r2;
	cvt.s64.s32 	%rd77, %r78;
	add.s64 	%rd78, %rd77, %rd2;
	shl.b64 	%rd79, %rd78, 2;
	add.s64 	%rd80, %rd1, %rd79;
	ld.global.f32 	%f54, [%rd80];
	add.f32 	%f55, %f53, %f54;
	add.s32 	%r79, %r78, %r2;
	cvt.s64.s32 	%rd81, %r79;
	add.s64 	%rd82, %rd81, %rd2;
	shl.b64 	%rd83, %rd82, 2;
	add.s64 	%rd84, %rd1, %rd83;
	ld.global.f32 	%f56, [%rd84];
	add.f32 	%f57, %f55, %f56;
	add.s32 	%r80, %r79, %r2;
	cvt.s64.s32 	%rd85, %r80;
	add.s64 	%rd86, %rd85, %rd2;
	shl.b64 	%rd87, %rd86, 2;
	add.s64 	%rd88, %rd1, %rd87;
	ld.global.f32 	%f58, [%rd88];
	add.f32 	%f59, %f57, %f58;
	add.s32 	%r81, %r80, %r2;
	cvt.s64.s32 	%rd89, %r81;
	add.s64 	%rd90, %rd89, %rd2;
	shl.b64 	%rd91, %rd90, 2;
	add.s64 	%rd92, %rd1, %rd91;
	ld.global.f32 	%f60, [%rd92];
	add.f32 	%f61, %f59, %f60;
	add.s32 	%r82, %r81, %r2;
	cvt.s64.s32 	%rd93, %r82;
	add.s64 	%rd94, %rd93, %rd2;
	shl.b64 	%rd95, %rd94, 2;
	add.s64 	%rd96, %rd1, %rd95;
	ld.global.f32 	%f62, [%rd96];
	add.f32 	%f63, %f61, %f62;
	add.s32 	%r83, %r82, %r2;
	cvt.s64.s32 	%rd97, %r83;
	add.s64 	%rd98, %rd97, %rd2;
	shl.b64 	%rd99, %rd98, 2;
	add.s64 	%rd100, %rd1, %rd99;
	ld.global.f32 	%f64, [%rd100];
	add.f32 	%f82, %f63, %f64;
	add.s32 	%r107, %r107, 8;
$L__BB3_8:
	setp.eq.s32 	%p7, %r55, 0;
	@%p7 bra 	$L__BB3_14;
	and.b32  	%r58, %r69, 3;
	setp.lt.u32 	%p8, %r55, 4;
	@%p8 bra 	$L__BB3_11;
	mul.lo.s32 	%r84, %r107, %r2;
	cvt.s64.s32 	%rd101, %r84;
	add.s64 	%rd102, %rd101, %rd2;
	shl.b64 	%rd103, %rd102, 2;
	add.s64 	%rd104, %rd1, %rd103;
	ld.global.f32 	%f66, [%rd104];
	add.f32 	%f67, %f82, %f66;
	add.s32 	%r85, %r84, %r2;
	cvt.s64.s32 	%rd105, %r85;
	add.s64 	%rd106, %rd105, %rd2;
	shl.b64 	%rd107, %rd106, 2;
	add.s64 	%rd108, %rd1, %rd107;
	ld.global.f32 	%f68, [%rd108];
	add.f32 	%f69, %f67, %f68;
	add.s32 	%r86, %r85, %r2;
	cvt.s64.s32 	%rd109, %r86;
	add.s64 	%rd110, %rd109, %rd2;
	shl.b64 	%rd111, %rd110, 2;
	add.s64 	%rd112, %rd1, %rd111;
	ld.global.f32 	%f70, [%rd112];
	add.f32 	%f71, %f69, %f70;
	add.s32 	%r87, %r86, %r2;
	cvt.s64.s32 	%rd113, %r87;
	add.s64 	%rd114, %rd113, %rd2;
	shl.b64 	%rd115, %rd114, 2;
	add.s64 	%rd116, %rd1, %rd115;
	ld.global.f32 	%f72, [%rd116];
	add.f32 	%f82, %f71, %f72;
	add.s32 	%r107, %r107, 4;
$L__BB3_11:
	setp.eq.s32 	%p9, %r58, 0;
	@%p9 bra 	$L__BB3_14;
	mul.lo.s32 	%r88, %r107, %r68;
	mul.lo.s32 	%r110, %r88, %r67;
	neg.s32 	%r109, %r58;
$L__BB3_13:
	.pragma "nounroll";
	cvt.s64.s32 	%rd117, %r110;
	add.s64 	%rd118, %rd117, %rd2;
	shl.b64 	%rd119, %rd118, 2;
	add.s64 	%rd120, %rd1, %rd119;
	ld.global.f32 	%f73, [%rd120];
	add.f32 	%f82, %f82, %f73;
	add.s32 	%r110, %r110, %r2;
	add.s32 	%r109, %r109, 1;
	setp.ne.s32 	%p10, %r109, 0;
	@%p10 bra 	$L__BB3_13;
$L__BB3_14:
	ld.param.u64 	%rd124, [_ZN22matmul_improved_reduce12reduce_basicEiiiPKfPf_param_4];
	cvta.to.global.u64 	%rd121, %rd124;
	shl.b64 	%rd122, %rd2, 2;
	add.s64 	%rd123, %rd121, %rd122;
	st.global.f32 	[%rd123], %f82;
$L__BB3_15:
	ret;

}
	// .globl	_ZN22matmul_improved_reduce6reduceEiiiPKfPf
.visible .entry _ZN22matmul_improved_reduce6reduceEiiiPKfPf(
	.param .u32 _ZN22matmul_improved_reduce6reduceEiiiPKfPf_param_0,
	.param .u32 _ZN22matmul_improved_reduce6reduceEiiiPKfPf_param_1,
	.param .u32 _ZN22matmul_improved_reduce6reduceEiiiPKfPf_param_2,
	.param .u64 .ptr .align 1 _ZN22matmul_improved_reduce6reduceEiiiPKfPf_param_3,
	.param .u64 .ptr .align 1 _ZN22matmul_improved_reduce6reduceEiiiPKfPf_param_4
)
{
	.reg .pred 	%p<14>;
	.reg .b32 	%r<71>;
	.reg .b32 	%f<65>;
	.reg .b64 	%rd<9>;

	ld.param.u32 	%r30, [_ZN22matmul_improved_reduce6reduceEiiiPKfPf_param_0];
	ld.param.u32 	%r31, [_ZN22matmul_improved_reduce6reduceEiiiPKfPf_param_1];
	ld.param.u32 	%r29, [_ZN22matmul_improved_reduce6reduceEiiiPKfPf_param_2];
	ld.param.u64 	%rd2, [_ZN22matmul_improved_reduce6reduceEiiiPKfPf_param_3];
	ld.param.u64 	%rd3, [_ZN22matmul_improved_reduce6reduceEiiiPKfPf_param_4];
	mul.lo.s32 	%r1, %r31, %r30;
	mov.u32 	%r32, %ctaid.x;
	mov.u32 	%r2, %ntid.x;
	mov.u32 	%r3, %tid.x;
	mad.lo.s32 	%r4, %r32, %r2, %r3;
	setp.ge.s32 	%p1, %r4, %r1;
	@%p1 bra 	$L__BB4_21;
	setp.lt.s32 	%p2, %r29, 1;
	mov.f32 	%f63, 0f00000000;
	@%p2 bra 	$L__BB4_19;
	mov.u32 	%r5, %tid.y;
	mad.lo.s32 	%r34, %r5, %r2, %r3;
	shl.b32 	%r35, %r34, 2;
	mov.u32 	%r36, _ZN22matmul_improved_reduce10shared_memE;
	add.s32 	%r6, %r36, %r35;
	mov.u32 	%r7, %ntid.y;
	and.b32  	%r8, %r7, 7;
	add.s32 	%r9, %r8, -1;
	and.b32  	%r10, %r7, 3;
	and.b32  	%r11, %r7, 2040;
	and.b32  	%r12, %r7, 1;
	and.b32  	%r37, %r7, -8;
	neg.s32 	%r13, %r37;
	shl.b32 	%r38, %r3, 2;
	add.s32 	%r14, %r36, %r38;
	shl.b32 	%r15, %r2, 5;
	shl.b32 	%r16, %r2, 2;
	cvta.to.global.u64 	%rd1, %rd2;
	mov.f32 	%f63, 0f00000000;
	mov.b32 	%r65, 0;
$L__BB4_3:
	add.s32 	%r18, %r65, %r5;
	setp.ge.s32 	%p3, %r18, %r29;
	mov.f32 	%f54, 0f00000000;
	@%p3 bra 	$L__BB4_5;
	mad.lo.s32 	%r39, %r18, %r1, %r4;
	mul.wide.s32 	%rd4, %r39, 4;
	add.s64 	%rd5, %rd1, %rd4;
	ld.global.f32 	%f54, [%rd5];
$L__BB4_5:
	setp.ne.s32 	%p4, %r5, 0;
	st.shared.f32 	[%r6], %f54;
	bar.sync 	0;
	@%p4 bra 	$L__BB4_18;
	setp.lt.u32 	%p5, %r7, 8;
	mov.f32 	%f62, 0f00000000;
	mov.b32 	%r69, 0;
	@%p5 bra 	$L__BB4_9;
	mov.f32 	%f62, 0f00000000;
	mov.u32 	%r66, %r14;
	mov.u32 	%r67, %r13;
$L__BB4_8:
	.pragma "nounroll";
	ld.shared.f32 	%f25, [%r66];
	add.f32 	%f26, %f62, %f25;
	add.s32 	%r41, %r66, %r16;
	ld.shared.f32 	%f27, [%r41];
	add.f32 	%f28, %f26, %f27;
	add.s32 	%r42, %r41, %r16;
	ld.shared.f32 	%f29, [%r42];
	add.f32 	%f30, %f28, %f29;
	add.s32 	%r43, %r42, %r16;
	ld.shared.f32 	%f31, [%r43];
	add.f32 	%f32, %f30, %f31;
	add.s32 	%r44, %r43, %r16;
	ld.shared.f32 	%f33, [%r44];
	add.f32 	%f34, %f32, %f33;
	add.s32 	%r45, %r44, %r16;
	ld.shared.f32 	%f35, [%r45];
	add.f32 	%f36, %f34, %f35;
	add.s32 	%r46, %r45, %r16;
	ld.shared.f32 	%f37, [%r46];
	add.f32 	%f38, %f36, %f37;
	add.s32 	%r47, %r46, %r16;
	ld.shared.f32 	%f39, [%r47];
	add.f32 	%f62, %f38, %f39;
	add.s32 	%r67, %r67, 8;
	add.s32 	%r66, %r66, %r15;
	setp.ne.s32 	%p6, %r67, 0;
	mov.u32 	%r69, %r11;
	@%p6 bra 	$L__BB4_8;
$L__BB4_9:
	setp.eq.s32 	%p7, %r8, 0;
	@%p7 bra 	$L__BB4_17;
	setp.lt.u32 	%p8, %r9, 3;
	@%p8 bra 	$L__BB4_12;
	mad.lo.s32 	%r48, %r69, %r2, %r3;
	shl.b32 	%r49, %r48, 2;
	add.s32 	%r51, %r36, %r49;
	ld.shared.f32 	%f41, [%r51];
	add.f32 	%f42, %f62, %f41;
	add.s32 	%r52, %r51, %r16;
	ld.shared.f32 	%f43, [%r52];
	add.f32 	%f44, %f42, %f43;
	add.s32 	%r53, %r52, %r16;
	ld.shared.f32 	%f45, [%r53];
	add.f32 	%f46, %f44, %f45;
	add.s32 	%r54, %r53, %r16;
	ld.shared.f32 	%f47, [%r54];
	add.f32 	%f62, %f46, %f47;
	add.s32 	%r69, %r69, 4;
$L__BB4_12:
	setp.eq.s32 	%p9, %r10, 0;
	@%p9 bra 	$L__BB4_17;
	setp.eq.s32 	%p10, %r10, 1;
	@%p10 bra 	$L__BB4_15;
	mad.lo.s32 	%r55, %r69, %r2, %r3;
	shl.b32 	%r56, %r55, 2;
	add.s32 	%r58, %r36, %r56;
	ld.shared.f32 	%f49, [%r58];
	add.f32 	%f50, %f62, %f49;
	add.s32 	%r59, %r58, %r16;
	ld.shared.f32 	%f51, [%r59];
	add.f32 	%f62, %f50, %f51;
	add.s32 	%r69, %r69, 2;
$L__BB4_15:
	setp.eq.s32 	%p11, %r12, 0;
	@%p11 bra 	$L__BB4_17;
	mad.lo.s32 	%r60, %r69, %r2, %r3;
	shl.b32 	%r61, %r60, 2;
	add.s32 	%r63, %r36, %r61;
	ld.shared.f32 	%f52, [%r63];
	add.f32 	%f62, %f62, %f52;
$L__BB4_17:
	add.f32 	%f63, %f63, %f62;
$L__BB4_18:
	bar.sync 	0;
	add.s32 	%r65, %r65, %r7;
	setp.lt.s32 	%p12, %r65, %r29;
	@%p12 bra 	$L__BB4_3;
$L__BB4_19:
	mov.u32 	%r64, %tid.y;
	setp.ne.s32 	%p13, %r64, 0;
	@%p13 bra 	$L__BB4_21;
	cvta.to.global.u64 	%rd6, %rd3;
	mul.wide.s32 	%rd7, %r4, 4;
	add.s64 	%rd8, %rd6, %rd7;
	st.global.f32 	[%rd8], %f63;
$L__BB4_21:
	ret;

}


// ===== COMPILED SASS (sm_100) =====

	.target	sm_100

	.elftype	@"ET_EXEC"


//--------------------- .note.nv.tkinfo           --------------------------
	.section	.note.nv.tkinfo,"",@"SHT_NOTE"
	.sectionflags	@"SHF_NOTE_NV_TKINFO"
	.tkinfo
        /*0018*/ 	.word	0x00000002
        /*0030*/ 	.string	""
        /*0030*/ 	.string	"ptxas"
        /*0030*/ 	.string	"Cuda compilation tools, release 13.0, V13.0.88"
        /*0030*/ 	.string	"Build cuda_13.0.r13.0/compiler.36424714_0"
        /*0030*/ 	.string	"-arch sm_100 -m 64 "



//--------------------- .note.nv.cuinfo           --------------------------
	.section	.note.nv.cuinfo,"",@"SHT_NOTE"
	.sectionflags	@"SHF_NOTE_NV_CUINFO"
        /*0018*/ 	.short	0x0002
        /*001a*/ 	.short	0x0064
        /*001c*/ 	.short	0x0082
	.zero		2


//--------------------- .nv.info                  --------------------------
	.section	.nv.info,"",@"SHT_CUDA_INFO"
	.align	4


	//----- nvinfo : EIATTR_REGCOUNT
	.align		4
        /*0000*/ 	.byte	0x04, 0x2f
        /*0002*/ 	.short	(.L_1 - .L_0)
	.align		4
.L_0:
        /*0004*/ 	.word	index@(_ZN13matmul_l1_reg13matmul_l1_regEiiiPKfS1_Pf)
        /*0008*/ 	.word	0x00000038


	//----- nvinfo : EIATTR_FRAME_SIZE
	.align		4
.L_1:
        /*000c*/ 	.byte	0x04, 0x11
        /*000e*/ 	.short	(.L_3 - .L_2)
	.align		4
.L_2:
        /*0010*/ 	.word	index@(_ZN13matmul_l1_reg13matmul_l1_regEiiiPKfS1_Pf)
        /*0014*/ 	.word	0x00000000


	//----- nvinfo : EIATTR_REGCOUNT
	.align		4
.L_3:
        /*0018*/ 	.byte	0x04, 0x2f
        /*001a*/ 	.short	(.L_5 - .L_4)
	.align		4
.L_4:
        /*001c*/ 	.word	index@(_ZN15matmul_improved15matmul_improvedEiiiPKfS1_Pf)
        /*0020*/ 	.word	0x0000003e


	//----- nvinfo : EIATTR_FRAME_SIZE
	.align		4
.L_5:
        /*0024*/ 	.byte	0x04, 0x11
        /*0026*/ 	.short	(.L_7 - .L_6)
	.align		4
.L_6:
        /*0028*/ 	.word	index@(_ZN15matmul_improved15matmul_improvedEiiiPKfS1_Pf)
        /*002c*/ 	.word	0x00000000


	//----- nvinfo : EIATTR_REGCOUNT
	.align		4
.L_7:
        /*0030*/ 	.byte	0x04, 0x2f
        /*0032*/ 	.short	(.L_9 - .L_8)
	.align		4
.L_8:
        /*0034*/ 	.word	index@(_ZN22matmul_improved_reduce22matmul_improved_reduceEiiiiPKfS1_Pf)
        /*0038*/ 	.word	0x0000002b


	//----- nvinfo : EIATTR_FRAME_SIZE
	.align		4
.L_9:
        /*003c*/ 	.byte	0x04, 0x11
        /*003e*/ 	.short	(.L_11 - .L_10)
	.align		4
.L_10:
        /*0040*/ 	.word	index@(_ZN22matmul_improved_reduce22matmul_improved_reduceEiiiiPKfS1_Pf)
        /*0044*/ 	.word	0x00000000


	//----- nvinfo : EIATTR_REGCOUNT
	.align		4
.L_11:
        /*0048*/ 	.byte	0x04, 0x2f
        /*004a*/ 	.short	(.L_13 - .L_12)
	.align		4
.L_12:
        /*004c*/ 	.word	index@(_ZN22matmul_improved_reduce12reduce_basicEiiiPKfPf)
        /*0050*/ 	.word	0x00000020


	//----- nvinfo : EIATTR_FRAME_SIZE
	.align		4
.L_13:
        /*0054*/ 	.byte	0x04, 0x11
        /*0056*/ 	.short	(.L_15 - .L_14)
	.align		4
.L_14:
        /*0058*/ 	.word	index@(_ZN22matmul_improved_reduce12reduce_basicEiiiPKfPf)
        /*005c*/ 	.word	0x00000000


	//----- nvinfo : EIATTR_REGCOUNT
	.align		4
.L_15:
        /*0060*/ 	.byte	0x04, 0x2f
        /*0062*/ 	.short	(.L_17 - .L_16)
	.align		4
.L_16:
        /*0064*/ 	.word	index@(_ZN22matmul_improved_reduce6reduceEiiiPKfPf)
        /*0068*/ 	.word	0x00000020


	//----- nvinfo : EIATTR_FRAME_SIZE
	.align		4
.L_17:
        /*006c*/ 	.byte	0x04, 0x11
        /*006e*/ 	.short	(.L_19 - .L_18)
	.align		4
.L_18:
        /*0070*/ 	.word	index@(_ZN22matmul_improved_reduce6reduceEiiiPKfPf)
        /*0074*/ 	.word	0x00000000


	//----- nvinfo : EIATTR_MIN_STACK_SIZE
	.align		4
.L_19:
        /*0078*/ 	.byte	0x04, 0x12
        /*007a*/ 	.short	(.L_21 - .L_20)
	.align		4
.L_20:
        /*007c*/ 	.word	index@(_ZN22matmul_improved_reduce6reduceEiiiPKfPf)
        /*0080*/ 	.word	0x00000000


	//----- nvinfo : EIATTR_MIN_STACK_SIZE
	.align		4
.L_21:
        /*0084*/ 	.byte	0x04, 0x12
        /*0086*/ 	.short	(.L_23 - .L_22)
	.align		4
.L_22:
        /*0088*/ 	.word	index@(_ZN22matmul_improved_reduce12reduce_basicEiiiPKfPf)
        /*008c*/ 	.word	0x00000000


	//----- nvinfo : EIATTR_MIN_STACK_SIZE
	.align		4
.L_23:
        /*0090*/ 	.byte	0x04, 0x12
        /*0092*/ 	.short	(.L_25 - .L_24)
	.align		4
.L_24:
        /*0094*/ 	.word	index@(_ZN22matmul_improved_reduce22matmul_improved_reduceEiiiiPKfS1_Pf)
        /*0098*/ 	.word	0x00000000


	//----- nvinfo : EIATTR_MIN_STACK_SIZE
	.align		4
.L_25:
        /*009c*/ 	.byte	0x04, 0x12
        /*009e*/ 	.short	(.L_27 - .L_26)
	.align		4
.L_26:
        /*00a0*/ 	.word	index@(_ZN15matmul_improved15matmul_improvedEiiiPKfS1_Pf)
        /*00a4*/ 	.word	0x00000000


	//----- nvinfo : EIATTR_MIN_STACK_SIZE
	.align		4
.L_27:
        /*00a8*/ 	.byte	0x04, 0x12
        /*00aa*/ 	.short	(.L_29 - .L_28)
	.align		4
.L_28:
        /*00ac*/ 	.word	index@(_ZN13matmul_l1_reg13matmul_l1_regEiiiPKfS1_Pf)
        /*00b0*/ 	.word	0x00000000
.L_29:


//--------------------- .nv.compat                --------------------------
	.section	.nv.compat,"",@"SHT_CUDA_COMPAT_INFO"
	.align	4
        /*0000*/ 	.byte	0x02, 0x09, 0x00, 0x00, 0x02, 0x02, 0x01, 0x00, 0x02, 0x05, 0x05, 0x00, 0x03, 0x07, 0x01, 0x01
        /*0010*/ 	.byte	0x02, 0x03, 0x00, 0x00, 0x02, 0x06, 0x01, 0x00, 0x04, 0x0b, 0x08, 0x00, 0x09, 0x00, 0x00, 0x00
        /*0020*/ 	.byte	0x00, 0x00, 0x00, 0x00


//--------------------- .nv.info._ZN22matmul_improved_reduce6reduceEiiiPKfPf --------------------------
	.section	.nv.info._ZN22matmul_improved_reduce6reduceEiiiPKfPf,"",@"SHT_CUDA_INFO"
	.sectionflags	@""
	.align	4


	//----- nvinfo : EIATTR_CUDA_API_VERSION
	.align		4
        /*0000*/ 	.byte	0x04, 0x37
        /*0002*/ 	.short	(.L_31 - .L_30)
.L_30:
        /*0004*/ 	.word	0x00000082


	//----- nvinfo : EIATTR_KPARAM_INFO
	.align		4
.L_31:
        /*0008*/ 	.byte	0x04, 0x17
        /*000a*/ 	.short	(.L_33 - .L_32)
.L_32:
        /*000c*/ 	.word	0x00000000
        /*0010*/ 	.short	0x0004
        /*0012*/ 	.short	0x0018
        /*0014*/ 	.byte	0x00, 0xf5, 0x21, 0x00


	//----- nvinfo : EIATTR_KPARAM_INFO
	.align		4
.L_33:
        /*0018*/ 	.byte	0x04, 0x17
        /*001a*/ 	.short	(.L_35 - .L_34)
.L_34:
        /*001c*/ 	.word	0x00000000
        /*0020*/ 	.short	0x0003
        /*0022*/ 	.short	0x0010
        /*0024*/ 	.byte	0x00, 0xf5, 0x21, 0x00


	//----- nvinfo : EIATTR_KPARAM_INFO
	.align		4
.L_35:
        /*0028*/ 	.byte	0x04, 0x17
        /*002a*/ 	.short	(.L_37 - .L_36)
.L_36:
        /*002c*/ 	.word	0x00000000
        /*0030*/ 	.short	0x0002
        /*0032*/ 	.short	0x0008
        /*0034*/ 	.byte	0x00, 0xf0, 0x11, 0x00


	//----- nvinfo : EIATTR_KPARAM_INFO
	.align		4
.L_37:
        /*0038*/ 	.byte	0x04, 0x17
        /*003a*/ 	.short	(.L_39 - .L_38)
.L_38:
        /*003c*/ 	.word	0x00000000
        /*0040*/ 	.short	0x0001
        /*0042*/ 	.short	0x0004
        /*0044*/ 	.byte	0x00, 0xf0, 0x11, 0x00


	//----- nvinfo : EIATTR_KPARAM_INFO
	.align		4
.L_39:
        /*0048*/ 	.byte	0x04, 0x17
        /*004a*/ 	.short	(.L_41 - .L_40)
.L_40:
        /*004c*/ 	.word	0x00000000
        /*0050*/ 	.short	0x0000
        /*0052*/ 	.short	0x0000
        /*0054*/ 	.byte	0x00, 0xf0, 0x11, 0x00


	//----- nvinfo : EIATTR_SPARSE_MMA_MASK
	.align		4
.L_41:
        /*0058*/ 	.byte	0x03, 0x50
        /*005a*/ 	.short	0x0000


	//----- nvinfo : EIATTR_MAXREG_COUNT
	.align		4
        /*005c*/ 	.byte	0x03, 0x1b
        /*005e*/ 	.short	0x00ff


	//----- nvinfo : EIATTR_NUM_BARRIERS
	.align		4
        /*0060*/ 	.byte	0x02, 0x4c
        /*0062*/ 	.byte	0x01
	.zero		1


	//----- nvinfo : EIATTR_MERCURY_ISA_VERSION
	.align		4
        /*0064*/ 	.byte	0x03, 0x5f
        /*0066*/ 	.short	0x0101


	//----- nvinfo : EIATTR_VRC_CTA_INIT_COUNT
	.align		4
        /*0068*/ 	.byte	0x02, 0x4a
	.zero		1
	.zero		1


	//----- nvinfo : EIATTR_EXIT_INSTR_OFFSETS
	.align		4
        /*006c*/ 	.byte	0x04, 0x1c
        /*006e*/ 	.short	(.L_43 - .L_42)


	//   ....[0]....
.L_42:
        /*0070*/ 	.word	0x00000080


	//   ....[1]....
        /*0074*/ 	.word	0x000007c0


	//   ....[2]....
        /*0078*/ 	.word	0x00000800


	//----- nvinfo : EIATTR_CRS_STACK_SIZE
	.align		4
.L_43:
        /*007c*/ 	.byte	0x04, 0x1e
        /*007e*/ 	.short	(.L_45 - .L_44)
.L_44:
        /*0080*/ 	.word	0x00000000


	//----- nvinfo : EIATTR_CBANK_PARAM_SIZE
	.align		4
.L_45:
        /*0084*/ 	.byte	0x03, 0x19
        /*0086*/ 	.short	0x0020


	//----- nvinfo : EIATTR_PARAM_CBANK
	.align		4
        /*0088*/ 	.byte	0x04, 0x0a
        /*008a*/ 	.short	(.L_47 - .L_46)
	.align		4
.L_46:
        /*008c*/ 	.word	index@(.nv.constant0._ZN22matmul_improved_reduce6reduceEiiiPKfPf)
        /*0090*/ 	.short	0x0380
        /*0092*/ 	.short	0x0020


	//----- nvinfo : EIATTR_SW_WAR
	.align		4
.L_47:
        /*0094*/ 	.byte	0x04, 0x36
        /*0096*/ 	.short	(.L_49 - .L_48)
.L_48:
        /*0098*/ 	.word	0x00000008
.L_49:


//--------------------- .nv.info._ZN22matmul_improved_reduce12reduce_basicEiiiPKfPf --------------------------
	.section	.nv.info._ZN22matmul_improved_reduce12reduce_basicEiiiPKfPf,"",@"SHT_CUDA_INFO"
	.sectionflags	@""
	.align	4


	//----- nvinfo : EIATTR_CUDA_API_VERSION
	.align		4
        /*0000*/ 	.byte	0x04, 0x37
        /*0002*/ 	.short	(.L_51 - .L_50)
.L_50:
        /*0004*/ 	.word	0x00000082


	//----- nvinfo : EIATTR_KPARAM_INFO
	.align		4
.L_51:
        /*0008*/ 	.byte	0x04, 0x17
        /*000a*/ 	.short	(.L_53 - .L_52)
.L_52:
        /*000c*/ 	.word	0x00000000
        /*0010*/ 	.short	0x0004
        /*0012*/ 	.short	0x0018
        /*0014*/ 	.byte	0x00, 0xf5, 0x21, 0x00


	//----- nvinfo : EIATTR_KPARAM_INFO
	.align		4
.L_53:
        /*0018*/ 	.byte	0x04, 0x17
        /*001a*/ 	.short	(.L_55 - .L_54)
.L_54:
        /*001c*/ 	.word	0x00000000
        /*0020*/ 	.short	0x0003
        /*0022*/ 	.short	0x0010
        /*0024*/ 	.byte	0x00, 0xf5, 0x21, 0x00


	//----- nvinfo : EIATTR_KPARAM_INFO
	.align		4
.L_55:
        /*0028*/ 	.byte	0x04, 0x17
        /*002a*/ 	.short	(.L_57 - .L_56)
.L_56:
        /*002c*/ 	.word	0x00000000
        /*0030*/ 	.short	0x0002
        /*0032*/ 	.short	0x0008
        /*0034*/ 	.byte	0x00, 0xf0, 0x11, 0x00


	//----- nvinfo : EIATTR_KPARAM_INFO
	.align		4
.L_57:
        /*0038*/ 	.byte	0x04, 0x17
        /*003a*/ 	.short	(.L_59 - .L_58)
.L_58:
        /*003c*/ 	.word	0x00000000
        /*0040*/ 	.short	0x0001
        /*0042*/ 	.short	0x0004
        /*0044*/ 	.byte	0x00, 0xf0, 0x11, 0x00


	//----- nvinfo : EIATTR_KPARAM_INFO
	.align		4
.L_59:
        /*0048*/ 	.byte	0x04, 0x17
        /*004a*/ 	.short	(.L_61 - .L_60)
.L_60:
        /*004c*/ 	.word	0x00000000
        /*0050*/ 	.short	0x0000
        /*0052*/ 	.short	0x0000
        /*0054*/ 	.byte	0x00, 0xf0, 0x11, 0x00


	//----- nvinfo : EIATTR_SPARSE_MMA_MASK
	.align		4
.L_61:
        /*0058*/ 	.byte	0x03, 0x50
        /*005a*/ 	.short	0x0000


	//----- nvinfo : EIATTR_MAXREG_COUNT
	.align		4
        /*005c*/ 	.byte	0x03, 0x1b
        /*005e*/ 	.short	0x00ff


	//----- nvinfo : EIATTR_MERCURY_ISA_VERSION
	.align		4
        /*0060*/ 	.byte	0x03, 0x5f
        /*0062*/ 	.short	0x0101


	//----- nvinfo : EIATTR_VRC_CTA_INIT_COUNT
	.align		4
        /*0064*/ 	.byte	0x02, 0x4a
	.zero		1
	.zero		1


	//----- nvinfo : EIATTR_EXIT_INSTR_OFFSETS
	.align		4
        /*0068*/ 	.byte	0x04, 0x1c
        /*006a*/ 	.short	(.L_63 - .L_62)


	//   ....[0]....
.L_62:
        /*006c*/ 	.word	0x00000080


	//   ....[1]....
        /*0070*/ 	.word	0x00001140


	//----- nvinfo : EIATTR_CBANK_PARAM_SIZE
	.align		4
.L_63:
        /*0074*/ 	.byte	0x03, 0x19
        /*0076*/ 	.short	0x0020


	//----- nvinfo : EIATTR_PARAM_CBANK
	.align		4
        /*0078*/ 	.byte	0x04, 0x0a
        /*007a*/ 	.short	(.L_65 - .L_64)
	.align		4
.L_64:
        /*007c*/ 	.word	index@(.nv.constant0._ZN22matmul_improved_reduce12reduce_basicEiiiPKfPf)
        /*0080*/ 	.short	0x0380
        /*0082*/ 	.short	0x0020


	//----- nvinfo : EIATTR_SW_WAR
	.align		4
.L_65:
        /*0084*/ 	.byte	0x04, 0x36
        /*0086*/ 	.short	(.L_67 - .L_66)
.L_66:
        /*0088*/ 	.word	0x00000008
.L_67:


//--------------------- .nv.info._ZN22matmul_improved_reduce22matmul_improved_reduceEiiiiPKfS1_Pf --------------------------
	.section	.nv.info._ZN22matmul_improved_reduce22matmul_improved_reduceEiiiiPKfS1_Pf,"",@"SHT_CUDA_INFO"
	.sectionflags	@""
	.align	4


	//----- nvinfo : EIATTR_CUDA_API_VERSION
	.align		4
        /*0000*/ 	.byte	0x04, 0x37
        /*0002*/ 	.short	(.L_69 - .L_68)
.L_68:
        /*0004*/ 	.word	0x00000082


	//----- nvinfo : EIATTR_KPARAM_INFO
	.align		4
.L_69:
        /*0008*/ 	.byte	0x04, 0x17
        /*000a*/ 	.short	(.L_71 - .L_70)
.L_70:
        /*000c*/ 	.word	0x00000000
        /*0010*/ 	.short	0x0006
        /*0012*/ 	.short	0x0020
        /*0014*/ 	.byte	0x00, 0xf5, 0x21, 0x00


	//----- nvinfo : EIATTR_KPARAM_INFO
	.align		4
.L_71:
        /*0018*/ 	.byte	0x04, 0x17
        /*001a*/ 	.short	(.L_73 - .L_72)
.L_72:
        /*001c*/ 	.word	0x00000000
        /*0020*/ 	.short	0x0005
        /*0022*/ 	.short	0x0018
        /*0024*/ 	.byte	0x00, 0xf5, 0x21, 0x00


	//----- nvinfo : EIATTR_KPARAM_INFO
	.align		4
.L_73:
        /*0028*/ 	.byte	0x04, 0x17
        /*002a*/ 	.short	(.L_75 - .L_74)
.L_74:
        /*002c*/ 	.word	0x00000000
        /*0030*/ 	.short	0x0004
        /*0032*/ 	.short	0x0010
        /*0034*/ 	.byte	0x00, 0xf5, 0x21, 0x00


	//----- nvinfo : EIATTR_KPARAM_INFO
	.align		4
.L_75:
        /*0038*/ 	.byte	0x04, 0x17
        /*003a*/ 	.short	(.L_77 - .L_76)
.L_76:
        /*003c*/ 	.word	0x00000000
        /*0040*/ 	.short	0x0003
        /*0042*/ 	.short	0x000c
        /*0044*/ 	.byte	0x00, 0xf0, 0x11, 0x00


	//----- nvinfo : EIATTR_KPARAM_INFO
	.align		4
.L_77:
        /*0048*/ 	.byte	0x04, 0x17
        /*004a*/ 	.short	(.L_79 - .L_78)
.L_78:
        /*004c*/ 	.word	0x00000000
        /*0050*/ 	.short	0x0002
        /*0052*/ 	.short	0x0008
        /*0054*/ 	.byte	0x00, 0xf0, 0x11, 0x00


	//----- nvinfo : EIATTR_KPARAM_INFO
	.align		4
.L_79:
        /*0058*/ 	.byte	0x04, 0x17
        /*005a*/ 	.short	(.L_81 - .L_80)
.L_80:
        /*005c*/ 	.word	0x00000000
        /*0060*/ 	.short	0x0001
        /*0062*/ 	.short	0x0004
        /*0064*/ 	.byte	0x00, 0xf0, 0x11, 0x00


	//----- nvinfo : EIATTR_KPARAM_INFO
	.align		4
.L_81:
        /*0068*/ 	.byte	0x04, 0x17
        /*006a*/ 	.short	(.L_83 - .L_82)
.L_82:
        /*006c*/ 	.word	0x00000000
        /*0070*/ 	.short	0x0000
        /*0072*/ 	.short	0x0000
        /*0074*/ 	.byte	0x00, 0xf0, 0x11, 0x00


	//----- nvinfo : EIATTR_SPARSE_MMA_MASK
	.align		4
.L_83:
        /*0078*/ 	.byte	0x03, 0x50
        /*007a*/ 	.short	0x0000


	//----- nvinfo : EIATTR_MAXREG_COUNT
	.align		4
        /*007c*/ 	.byte	0x03, 0x1b
        /*007e*/ 	.short	0x00ff


	//----- nvinfo : EIATTR_NUM_BARRIERS
	.align		4
        /*0080*/ 	.byte	0x02, 0x4c
        /*0082*/ 	.byte	0x01
	.zero		1


	//----- nvinfo : EIATTR_MERCURY_ISA_VERSION
	.align		4
        /*0084*/ 	.byte	0x03, 0x5f
        /*0086*/ 	.short	0x0101


	//----- nvinfo : EIATTR_VRC_CTA_INIT_COUNT
	.align		4
        /*0088*/ 	.byte	0x02, 0x4a
	.zero		1
	.zero		1


	//----- nvinfo : EIATTR_EXIT_INSTR_OFFSETS
	.align		4
        /*008c*/ 	.byte	0x04, 0x1c
        /*008e*/ 	.short	(.L_85 - .L_84)


	//   ....[0]....
.L_84:
        /*0090*/ 	.word	0x00000050


	//   ....[1]....
        /*0094*/ 	.word	0x000026d0


	//----- nvinfo : EIATTR_CRS_STACK_SIZE
	.align		4
.L_85:
        /*0098*/ 	.byte	0x04, 0x1e
        /*009a*/ 	.short	(.L_87 - .L_86)
.L_86:
        /*009c*/ 	.word	0x00000000


	//----- nvinfo : EIATTR_CBANK_PARAM_SIZE
	.align		4
.L_87:
        /*00a0*/ 	.byte	0x03, 0x19
        /*00a2*/ 	.short	0x0028


	//----- nvinfo : EIATTR_PARAM_CBANK
	.align		4
        /*00a4*/ 	.byte	0x04, 0x0a
        /*00a6*/ 	.short	(.L_89 - .L_88)
	.align		4
.L_88:
        /*00a8*/ 	.word	index@(.nv.constant0._ZN22matmul_improved_reduce22matmul_improved_reduceEiiiiPKfS1_Pf)
        /*00ac*/ 	.short	0x0380
        /*00ae*/ 	.short	0x0028


	//----- nvinfo : EIATTR_SW_WAR
	.align		4
.L_89:
        /*00b0*/ 	.byte	0x04, 0x36
        /*00b2*/ 	.short	(.L_91 - .L_90)
.L_90:
        /*00b4*/ 	.word	0x00000008
.L_91:


//--------------------- .nv.info._ZN15matmul_improved15matmul_improvedEiiiPKfS1_Pf --------------------------
	.section	.nv.info._ZN15matmul_improved15matmul_improvedEiiiPKfS1_Pf,"",@"SHT_CUDA_INFO"
	.sectionflags	@""
	.align	4


	//----- nvinfo : EIATTR_CUDA_API_VERSION
	.align		4
        /*0000*/ 	.byte	0x04, 0x37
        /*0002*/ 	.short	(.L_93 - .L_92)
.L_92:
        /*0004*/ 	.word	0x00000082


	//----- nvinfo : EIATTR_KPARAM_INFO
	.align		4
.L_93:
        /*0008*/ 	.byte	0x04, 0x17
        /*000a*/ 	.short	(.L_95 - .L_94)
.L_94:
        /*000c*/ 	.word	0x00000000
        /*0010*/ 	.short	0x0005
        /*0012*/ 	.short	0x0020
        /*0014*/ 	.byte	0x00, 0xf5, 0x21, 0x00


	//----- nvinfo : EIATTR_KPARAM_INFO
	.align		4
.L_95:
        /*0018*/ 	.byte	0x04, 0x17
        /*001a*/ 	.short	(.L_97 - .L_96)
.L_96:
        /*001c*/ 	.word	0x00000000
        /*0020*/ 	.short	0x0004
        /*0022*/ 	.short	0x0018
        /*0024*/ 	.byte	0x00, 0xf5, 0x21, 0x00


	//----- nvinfo : EIATTR_KPARAM_INFO
	.align		4
.L_97:
        /*0028*/ 	.byte	0x04, 0x17
        /*002a*/ 	.short	(.L_99 - .L_98)
.L_98:
        /*002c*/ 	.word	0x00000000
        /*0030*/ 	.short	0x0003
        /*0032*/ 	.short	0x0010
        /*0034*/ 	.byte	0x00, 0xf5, 0x21, 0x00


	//----- nvinfo : EIATTR_KPARAM_INFO
	.align		4
.L_99:
        /*0038*/ 	.byte	0x04, 0x17
        /*003a*/ 	.short	(.L_101 - .L_100)
.L_100:
        /*003c*/ 	.word	0x00000000
        /*0040*/ 	.short	0x0002
        /*0042*/ 	.short	0x0008
        /*0044*/ 	.byte	0x00, 0xf0, 0x11, 0x00


	//----- nvinfo : EIATTR_KPARAM_INFO
	.align		4
.L_101:
        /*0048*/ 	.byte	0x04, 0x17
        /*004a*/ 	.short	(.L_103 - .L_102)
.L_102:
        /*004c*/ 	.word	0x00000000
        /*0050*/ 	.short	0x0001
        /*0052*/ 	.short	0x0004
        /*0054*/ 	.byte	0x00, 0xf0, 0x11, 0x00


	//----- nvinfo : EIATTR_KPARAM_INFO
	.align		4
.L_103:
        /*0058*/ 	.byte	0x04, 0x17
        /*005a*/ 	.short	(.L_105 - .L_104)
.L_104:
        /*005c*/ 	.word	0x00000000
        /*0060*/ 	.short	0x0000
        /*0062*/ 	.short	0x0000
        /*0064*/ 	.byte	0x00, 0xf0, 0x11, 0x00


	//----- nvinfo : EIATTR_SPARSE_MMA_MASK
	.align		4
.L_105:
        /*0068*/ 	.byte	0x03, 0x50
        /*006a*/ 	.short	0x0000


	//----- nvinfo : EIATTR_MAXREG_COUNT
	.align		4
        /*006c*/ 	.byte	0x03, 0x1b
        /*006e*/ 	.short	0x00ff


	//----- nvinfo : EIATTR_NUM_BARRIERS
	.align		4
        /*0070*/ 	.byte	0x02, 0x4c
        /*0072*/ 	.byte	0x01
	.zero		1


	//----- nvinfo : EIATTR_MERCURY_ISA_VERSION
	.align		4
        /*0074*/ 	.byte	0x03, 0x5f
        /*0076*/ 	.short	0x0101


	//----- nvinfo : EIATTR_VRC_CTA_INIT_COUNT
	.align		4
        /*0078*/ 	.byte	0x02, 0x4a
	.zero		1
	.zero		1


	//----- nvinfo : EIATTR_EXIT_INSTR_OFFSETS
	.align		4
        /*007c*/ 	.byte	0x04, 0x1c
        /*007e*/ 	.short	(.L_107 - .L_106)


	//   ....[0]....
.L_106:
        /*0080*/ 	.word	0x00001fb0


	//   ....[1]....
        /*0084*/ 	.word	0x00001fd0


	//----- nvinfo : EIATTR_CRS_STACK_SIZE
	.align		4
.L_107:
        /*0088*/ 	.byte	0x04, 0x1e
        /*008a*/ 	.short	(.L_109 - .L_108)
.L_108:
        /*008c*/ 	.word	0x00000000


	//----- nvinfo : EIATTR_CBANK_PARAM_SIZE
	.align		4
.L_109:
        /*0090*/ 	.byte	0x03, 0x19
        /*0092*/ 	.short	0x0028


	//----- nvinfo : EIATTR_PARAM_CBANK
	.align		4
        /*0094*/ 	.byte	0x04, 0x0a
        /*0096*/ 	.short	(.L_111 - .L_110)
	.align		4
.L_110:
        /*0098*/ 	.word	index@(.nv.constant0._ZN15matmul_improved15matmul_improvedEiiiPKfS1_Pf)
        /*009c*/ 	.short	0x0380
        /*009e*/ 	.short	0x0028


	//----- nvinfo : EIATTR_SW_WAR
	.align		4
.L_111:
        /*00a0*/ 	.byte	0x04, 0x36
        /*00a2*/ 	.short	(.L_113 - .L_112)
.L_112:
        /*00a4*/ 	.word	0x00000008
.L_113:


//--------------------- .nv.info._ZN13matmul_l1_reg13matmul_l1_regEiiiPKfS1_Pf --------------------------
	.section	.nv.info._ZN13matmul_l1_reg13matmul_l1_regEiiiPKfS1_Pf,"",@"SHT_CUDA_INFO"
	.sectionflags	@""
	.align	4


	//----- nvinfo : EIATTR_CUDA_API_VERSION
	.align		4
        /*0000*/ 	.byte	0x04, 0x37
        /*0002*/ 	.short	(.L_115 - .L_114)
.L_114:
        /*0004*/ 	.word	0x00000082


	//----- nvinfo : EIATTR_KPARAM_INFO
	.align		4
.L_115:
        /*0008*/ 	.byte	0x04, 0x17
        /*000a*/ 	.short	(.L_117 - .L_116)
.L_116:
        /*000c*/ 	.word	0x00000000
        /*0010*/ 	.short	0x0005
        /*0012*/ 	.short	0x0020
        /*0014*/ 	.byte	0x00, 0xf5, 0x21, 0x00


	//----- nvinfo : EIATTR_KPARAM_INFO
	.align		4
.L_117:
        /*0018*/ 	.byte	0x04, 0x17
        /*001a*/ 	.short	(.L_119 - .L_118)
.L_118:
        /*001c*/ 	.word	0x00000000
        /*0020*/ 	.short	0x0004
        /*0022*/ 	.short	0x0018
        /*0024*/ 	.byte	0x00, 0xf5, 0x21, 0x00


	//----- nvinfo : EIATTR_KPARAM_INFO
	.align		4
.L_119:
        /*0028*/ 	.byte	0x04, 0x17
        /*002a*/ 	.short	(.L_121 - .L_120)
.L_120:
        /*002c*/ 	.word	0x00000000
        /*0030*/ 	.short	0x0003
        /*0032*/ 	.short	0x0010
        /*0034*/ 	.byte	0x00, 0xf5, 0x21, 0x00


	//----- nvinfo : EIATTR_KPARAM_INFO
	.align		4
.L_121:
        /*0038*/ 	.byte	0x04, 0x17
        /*003a*/ 	.short	(.L_123 - .L_122)
.L_122:
        /*003c*/ 	.word	0x00000000
        /*0040*/ 	.short	0x0002
        /*0042*/ 	.short	0x0008
        /*0044*/ 	.byte	0x00, 0xf0, 0x11, 0x00


	//----- nvinfo : EIATTR_KPARAM_INFO
	.align		4
.L_123:
        /*0048*/ 	.byte	0x04, 0x17
        /*004a*/ 	.short	(.L_125 - .L_124)
.L_124:
        /*004c*/ 	.word	0x00000000
        /*0050*/ 	.short	0x0001
        /*0052*/ 	.short	0x0004
        /*0054*/ 	.byte	0x00, 0xf0, 0x11, 0x00


	//----- nvinfo : EIATTR_KPARAM_INFO
	.align		4
.L_125:
        /*0058*/ 	.byte	0x04, 0x17
        /*005a*/ 	.short	(.L_127 - .L_126)
.L_126:
        /*005c*/ 	.word	0x00000000
        /*0060*/ 	.short	0x0000
        /*0062*/ 	.short	0x0000
        /*0064*/ 	.byte	0x00, 0xf0, 0x11, 0x00


	//----- nvinfo : EIATTR_SPARSE_MMA_MASK
	.align		4
.L_127:
        /*0068*/ 	.byte	0x03, 0x50
        /*006a*/ 	.short	0x0000


	//----- nvinfo : EIATTR_MAXREG_COUNT
	.align		4
        /*006c*/ 	.byte	0x03, 0x1b
        /*006e*/ 	.short	0x00ff


	//----- nvinfo : EIATTR_NUM_BARRIERS
	.align		4
        /*0070*/ 	.byte	0x02, 0x4c
        /*0072*/ 	.byte	0x01
	.zero		1


	//----- nvinfo : EIATTR_MERCURY_ISA_VERSION
	.align		4
        /*0074*/ 	.byte	0x03, 0x5f
        /*0076*/ 	.short	0x0101


	//----- nvinfo : EIATTR_VRC_CTA_INIT_COUNT
	.align		4
        /*0078*/ 	.byte	0x02, 0x4a
	.zero		1
	.zero		1


	//----- nvinfo : EIATTR_EXIT_INSTR_OFFSETS
	.align		4
        /*007c*/ 	.byte	0x04, 0x1c
        /*007e*/ 	.short	(.L_129 - .L_128)


	//   ....[0]....
.L_128:
        /*0080*/ 	.word	0x00001f20


	//   ....[1]....
        /*0084*/ 	.word	0x00001f40


	//----- nvinfo : EIATTR_CRS_STACK_SIZE
	.align		4
.L_129:
        /*0088*/ 	.byte	0x04, 0x1e
        /*008a*/ 	.short	(.L_131 - .L_130)
.L_130:
        /*008c*/ 	.word	0x00000000


	//----- nvinfo : EIATTR_CBANK_PARAM_SIZE
	.align		4
.L_131:
        /*0090*/ 	.byte	0x03, 0x19
        /*0092*/ 	.short	0x0028


	//----- nvinfo : EIATTR_PARAM_CBANK
	.align		4
        /*0094*/ 	.byte	0x04, 0x0a
        /*0096*/ 	.short	(.L_133 - .L_132)
	.align		4
.L_132:
        /*0098*/ 	.word	index@(.nv.constant0._ZN13matmul_l1_reg13matmul_l1_regEiiiPKfS1_Pf)
        /*009c*/ 	.short	0x0380
        /*009e*/ 	.short	0x0028


	//----- nvinfo : EIATTR_SW_WAR
	.align		4
.L_133:
        /*00a0*/ 	.byte	0x04, 0x36
        /*00a2*/ 	.short	(.L_135 - .L_134)
.L_134:
        /*00a4*/ 	.word	0x00000008
.L_135:


//--------------------- .nv.callgraph             --------------------------
	.section	.nv.callgraph,"",@"SHT_CUDA_CALLGRAPH"
	.align	4
	.sectionentsize	8
	.align		4
        /*0000*/ 	.word	0x00000000
	.align		4
        /*0004*/ 	.word	0xffffffff
	.align		4
        /*0008*/ 	.word	0x00000000
	.align		4
        /*000c*/ 	.word	0xfffffffe
	.align		4
        /*0010*/ 	.word	0x00000000
	.align		4
        /*0014*/ 	.word	0xfffffffd
	.align		4
        /*0018*/ 	.word	0x00000000
	.align		4
        /*001c*/ 	.word	0xfffffffc


//--------------------- .text._ZN22matmul_improved_reduce6reduceEiiiPKfPf --------------------------
	.section	.text._ZN22matmul_improved_reduce6reduceEiiiPKfPf,"ax",@progbits
	.align	128
        .global         _ZN22matmul_improved_reduce6reduceEiiiPKfPf
        .type           _ZN22matmul_improved_reduce6reduceEiiiPKfPf,@function
        .size           _ZN22matmul_improved_reduce6reduceEiiiPKfPf,(.L_x_54 - _ZN22matmul_improved_reduce6reduceEiiiPKfPf)
        .other          _ZN22matmul_improved_reduce6reduceEiiiPKfPf,@"STO_CUDA_ENTRY STV_DEFAULT"
_ZN22matmul_improved_reduce6reduceEiiiPKfPf:
.text._ZN22matmul_improved_reduce6reduceEiiiPKfPf:
[----:B------:R-:W-:Y:S01]  /*0000*/  LDC R1, c[0x0][0x37c] ;  /* 0x0000df00ff017b82 */ /* 0x000fe20000000800 */
[----:B------:R-:W0:Y:S07]  /*0010*/  S2R R5, SR_TID.X ;  /* 0x0000000000057919 */ /* 0x000e2e0000002100 */
[----:B------:R-:W0:Y:S01]  /*0020*/  S2UR UR6, SR_CTAID.X ;  /* 0x00000000000679c3 */ /* 0x000e220000002500 */
[----:B------:R-:W1:Y:S07]  /*0030*/  LDCU.64 UR4, c[0x0][0x380] ;  /* 0x00007000ff0477ac */ /* 0x000e6e0008000a00 */
[----:B------:R-:W0:Y:S01]  /*0040*/  LDC R6, c[0x0][0x360] ;  /* 0x0000d800ff067b82 */ /* 0x000e220000000800 */
[----:B-1----:R-:W-:Y:S01]  /*0050*/  UIMAD UR4, UR5, UR4, URZ ;  /* 0x00000004050472a4 */ /* 0x002fe2000f8e02ff */
[----:B0-----:R-:W-:-:S05]  /*0060*/  IMAD R2, R6, UR6, R5 ;  /* 0x0000000606027c24 */ /* 0x001fca000f8e0205 */
[----:B------:R-:W-:-:S13]  /*0070*/  ISETP.GE.AND P0, PT, R2, UR4, PT ;  /* 0x0000000402007c0c */ /* 0x000fda000bf06270 */
[----:B------:R-:W-:Y:S05]  /*0080*/  @P0 EXIT ;  /* 0x000000000000094d */ /* 0x000fea0003800000 */
[----:B------:R-:W0:Y:S01]  /*0090*/  LDCU UR5, c[0x0][0x388] ;  /* 0x00007100ff0577ac */ /* 0x000e220008000800 */
[----:B------:R-:W-:Y:S01]  /*00a0*/  HFMA2 R0, -RZ, RZ, 0, 0 ;  /* 0x00000000ff007431 */ /* 0x000fe200000001ff */
[----:B------:R-:W1:Y:S01]  /*00b0*/  LDCU.64 UR8, c[0x0][0x358] ;  /* 0x00006b00ff0877ac */ /* 0x000e620008000a00 */
[----:B0-----:R-:W-:-:S09]  /*00c0*/  UISETP.GE.AND UP0, UPT, UR5, 0x1, UPT ;  /* 0x000000010500788c */ /* 0x001fd2000bf06270 */
[----:B-1----:R-:W-:Y:S05]  /*00d0*/  BRA.U !UP0, `(.L_x_0) ;  /* 0x0000000508b07547 */ /* 0x002fea000b800000 */
[----:B------:R-:W0:Y:S01]  /*00e0*/  S2R R9, SR_TID.Y ;  /* 0x0000000000097919 */ /* 0x000e220000002200 */
[----:B------:R-:W1:Y:S01]  /*00f0*/  LDC R7, c[0x0][0x364] ;  /* 0x0000d900ff077b82 */ /* 0x000e620000000800 */
[----:B------:R-:W-:Y:S01]  /*0100*/  UMOV UR5, 0x400 ;  /* 0x0000040000057882 */ /* 0x000fe20000000000 */
[----:B------:R-:W-:-:S06]  /*0110*/  IMAD.MOV.U32 R4, RZ, RZ, RZ ;  /* 0x000000ffff047224 */ /* 0x000fcc00078e00ff */
[----:B------:R-:W2:Y:S01]  /*0120*/  S2UR UR6, SR_CgaCtaId ;  /* 0x00000000000679c3 */ /* 0x000ea20000008800 */
[C---:B-1----:R-:W-:Y:S02]  /*0130*/  LOP3.LUT R24, R7.reuse, 0x7, RZ, 0xc0, !PT ;  /* 0x0000000707187812 */ /* 0x042fe400078ec0ff */
[C---:B------:R-:W-:Y:S02]  /*0140*/  LOP3.LUT R11, R7.reuse, 0xfffffff8, RZ, 0xc0, !PT ;  /* 0xfffffff8070b7812 */ /* 0x040fe400078ec0ff */
[C---:B------:R-:W-:Y:S01]  /*0150*/  LOP3.LUT R23, R7.reuse, 0x3, RZ, 0xc0, !PT ;  /* 0x0000000307177812 */ /* 0x040fe200078ec0ff */
[----:B------:R-:W-:Y:S01]  /*0160*/  VIADD R0, R24, 0xffffffff ;  /* 0xffffffff18007836 */ /* 0x000fe20000000000 */
[----:B------:R-:W-:Y:S01]  /*0170*/  LOP3.LUT R3, R7, 0x7f8, RZ, 0xc0, !PT ;  /* 0x000007f807037812 */ /* 0x000fe200078ec0ff */
[----:B0-----:R-:W-:Y:S01]  /*0180*/  IMAD R8, R6, R9, R5 ;  /* 0x0000000906087224 */ /* 0x001fe200078e0205 */
[----:B--2---:R-:W-:Y:S01]  /*0190*/  ULEA UR5, UR6, UR5, 0x18 ;  /* 0x0000000506057291 */ /* 0x004fe2000f8ec0ff */
[----:B------:R-:W-:-:S02]  /*01a0*/  IADD3 R11, PT, PT, -R11, RZ, RZ ;  /* 0x000000ff0b0b7210 */ /* 0x000fc40007ffe1ff */
[----:B------:R-:W-:Y:S02]  /*01b0*/  ISETP.GE.U32.AND P0, PT, R0, 0x3, PT ;  /* 0x000000030000780c */ /* 0x000fe40003f06070 */
[----:B------:R-:W-:Y:S02]  /*01c0*/  MOV R0, RZ ;  /* 0x000000ff00007202 */ /* 0x000fe40000000f00 */
[----:B------:R-:W-:Y:S02]  /*01d0*/  LEA R8, R8, UR5, 0x2 ;  /* 0x0000000508087c11 */ /* 0x000fe4000f8e10ff */
[----:B------:R-:W-:-:S07]  /*01e0*/  LEA R10, R5, UR5, 0x2 ;  /* 0x00000005050a7c11 */ /* 0x000fce000f8e10ff */
.L_x_10:
[----:B0-----:R-:W0:Y:S01]  /*01f0*/  LDCU UR6, c[0x0][0x388] ;  /* 0x00007100ff0677ac */ /* 0x001e220008000800 */
[----:B------:R-:W-:Y:S01]  /*0200*/  IMAD.IADD R15, R9, 0x1, R4 ;  /* 0x00000001090f7824 */ /* 0x000fe200078e0204 */
[----:B------:R-:W-:Y:S01]  /*0210*/  IADD3 R4, PT, PT, R7, R4, RZ ;  /* 0x0000000407047210 */ /* 0x000fe20007ffe0ff */
[----:B------:R-:W-:Y:S01]  /*0220*/  BSSY.RECONVERGENT B0, `(.L_x_1) ;  /* 0x0000009000007945 */ /* 0x000fe20003800200 */
[----:B------:R-:W-:Y:S02]  /*0230*/  IMAD.MOV.U32 R13, RZ, RZ, RZ ;  /* 0x000000ffff0d7224 */ /* 0x000fe400078e00ff */
[----:B0-----:R-:W-:Y:S02]  /*0240*/  ISETP.GE.AND P2, PT, R15, UR6, PT ;  /* 0x000000060f007c0c */ /* 0x001fe4000bf46270 */
[----:B------:R-:W-:-:S11]  /*0250*/  ISETP.GE.AND P1, PT, R4, UR6, PT ;  /* 0x0000000604007c0c */ /* 0x000fd6000bf26270 */
[----:B------:R-:W-:Y:S05]  /*0260*/  @P2 BRA `(.L_x_2) ;  /* 0x0000000000102947 */ /* 0x000fea0003800000 */
[----:B------:R-:W0:Y:S01]  /*0270*/  LDC.64 R12, c[0x0][0x390] ;  /* 0x0000e400ff0c7b82 */ /* 0x000e220000000a00 */
[----:B------:R-:W-:-:S04]  /*0280*/  IMAD R15, R15, UR4, R2 ;  /* 0x000000040f0f7c24 */ /* 0x000fc8000f8e0202 */
[----:B0-----:R-:W-:-:S06]  /*0290*/  IMAD.WIDE R12, R15, 0x4, R12 ;  /* 0x000000040f0c7825 */ /* 0x001fcc00078e020c */
[----:B------:R0:W5:Y:S02]  /*02a0*/  LDG.E R13, desc[UR8][R12.64] ;  /* 0x000000080c0d7981 */ /* 0x000164000c1e1900 */
.L_x_2:
[----:B------:R-:W-:Y:S05]  /*02b0*/  BSYNC.RECONVERGENT B0 ;  /* 0x0000000000007941 */ /* 0x000fea0003800200 */
.L_x_1:
[----:B------:R-:W-:Y:S01]  /*02c0*/  ISETP.NE.AND P2, PT, R9, RZ, PT ;  /* 0x000000ff0900720c */ /* 0x000fe20003f45270 */
[----:B-----5:R1:W-:Y:S01]  /*02d0*/  STS [R8], R13 ;  /* 0x0000000d08007388 */ /* 0x0203e20000000800 */
[----:B------:R-:W-:Y:S01]  /*02e0*/  BSSY.RECONVERGENT B0, `(.L_x_3) ;  /* 0x0000049000007945 */ /* 0x000fe20003800200 */
[----:B------:R-:W-:Y:S10]  /*02f0*/  BAR.SYNC.DEFER_BLOCKING 0x0 ;  /* 0x0000000000007b1d */ /* 0x000ff40000010000 */
[----:B-1----:R-:W-:Y:S05]  /*0300*/  @P2 BRA `(.L_x_4) ;  /* 0x0000000400182947 */ /* 0x002fea0003800000 */
[----:B------:R-:W-:Y:S01]  /*0310*/  ISETP.GE.U32.AND P2, PT, R7, 0x8, PT ;  /* 0x000000080700780c */ /* 0x000fe20003f46070 */
[----:B0-----:R-:W-:Y:S01]  /*0320*/  IMAD.MOV.U32 R12, RZ, RZ, RZ ;  /* 0x000000ffff0c7224 */ /* 0x001fe200078e00ff */
[----:B------:R-:W-:-:S11]  /*0330*/  MOV R15, RZ ;  /* 0x000000ff000f7202 */ /* 0x000fd60000000f00 */
[----:B------:R-:W-:Y:S05]  /*0340*/  @!P2 BRA `(.L_x_5) ;  /* 0x00000000007ca947 */ /* 0x000fea0003800000 */
[----:B------:R-:W-:Y:S02]  /*0350*/  HFMA2 R15, -RZ, RZ, 0, 0 ;  /* 0x00000000ff0f7431 */ /* 0x000fe400000001ff */
[----:B------:R-:W-:Y:S01]  /*0360*/  IMAD.MOV.U32 R13, RZ, RZ, R10 ;  /* 0x000000ffff0d7224 */ /* 0x000fe200078e000a */
[----:B------:R-:W-:-:S07]  /*0370*/  MOV R12, R11 ;  /* 0x0000000b000c7202 */ /* 0x000fce0000000f00 */
.L_x_6:
[----:B------:R-:W-:Y:S01]  /*0380*/  IMAD R21, R6, 0x4, R13 ;  /* 0x0000000406157824 */ /* 0x000fe200078e020d */
[----:B------:R0:W1:Y:S01]  /*0390*/  LDS R18, [R13] ;  /* 0x000000000d127984 */ /* 0x0000620000000800 */
[----:B------:R-:W-:-:S03]  /*03a0*/  IADD3 R12, PT, PT, R12, 0x8, RZ ;  /* 0x000000080c0c7810 */ /* 0x000fc60007ffe0ff */
[----:B------:R-:W-:Y:S02]  /*03b0*/  LEA R25, R6, R21, 0x2 ;  /* 0x0000001506197211 */ /* 0x000fe400078e10ff */
[----:B------:R-:W2:Y:S01]  /*03c0*/  LDS R21, [R21] ;  /* 0x0000000015157984 */ /* 0x000ea20000000800 */
[----:B------:R-:W-:Y:S01]  /*03d0*/  ISETP.NE.AND P2, PT, R12, RZ, PT ;  /* 0x000000ff0c00720c */ /* 0x000fe20003f45270 */
[C---:B0-----:R-:W-:Y:S02]  /*03e0*/  IMAD R13, R6.reuse, 0x20, R13 ;  /* 0x00000020060d7824 */ /* 0x041fe400078e020d */
[C---:B------:R-:W-:Y:S01]  /*03f0*/  IMAD R19, R6.reuse, 0x4, R25 ;  /* 0x0000000406137824 */ /* 0x040fe200078e0219 */
[----:B------:R-:W0:Y:S04]  /*0400*/  LDS R20, [R25] ;  /* 0x0000000019147984 */ /* 0x000e280000000800 */
[----:B------:R-:W-:-:S02]  /*0410*/  LEA R17, R6, R19, 0x2 ;  /* 0x0000001306117211 */ /* 0x000fc400078e10ff */
[----:B------:R-:W3:Y:S03]  /*0420*/  LDS R19, [R19] ;  /* 0x0000000013137984 */ /* 0x000ee60000000800 */
[C---:B------:R-:W-:Y:S02]  /*0430*/  IMAD R27, R6.reuse, 0x4, R17 ;  /* 0x00000004061b7824 */ /* 0x040fe400078e0211 */
[----:B------:R-:W4:Y:S03]  /*0440*/  LDS R17, [R17] ;  /* 0x0000000011117984 */ /* 0x000f260000000800 */
[C---:B------:R-:W-:Y:S01]  /*0450*/  LEA R29, R6.reuse, R27, 0x2 ;  /* 0x0000001b061d7211 */ /* 0x040fe200078e10ff */
[----:B------:R-:W5:Y:S04]  /*0460*/  LDS R22, [R27] ;  /* 0x000000001b167984 */ /* 0x000f680000000800 */
[----:B------:R-:W-:Y:S01]  /*0470*/  IMAD R14, R6, 0x4, R29 ;  /* 0x00000004060e7824 */ /* 0x000fe200078e021d */
[----:B------:R-:W5:Y:S05]  /*0480*/  LDS R16, [R29] ;  /* 0x000000001d107984 */ /* 0x000f6a0000000800 */
[----:B------:R-:W5:Y:S01]  /*0490*/  LDS R14, [R14] ;  /* 0x000000000e0e7984 */ /* 0x000f620000000800 */
[----:B-1----:R-:W-:-:S04]  /*04a0*/  FADD R18, R18, R15 ;  /* 0x0000000f12127221 */ /* 0x002fc80000000000 */
[----:B--2---:R-:W-:-:S04]  /*04b0*/  FADD R21, R18, R21 ;  /* 0x0000001512157221 */ /* 0x004fc80000000000 */
[----:B0-----:R-:W-:-:S04]  /*04c0*/  FADD R20, R21, R20 ;  /* 0x0000001415147221 */ /* 0x001fc80000000000 */
[----:B---3--:R-:W-:-:S04]  /*04d0*/  FADD R20, R20, R19 ;  /* 0x0000001314147221 */ /* 0x008fc80000000000 */
[----:B----4-:R-:W-:-:S04]  /*04e0*/  FADD R15, R20, R17 ;  /* 0x00000011140f7221 */ /* 0x010fc80000000000 */
[----:B-----5:R-:W-:-:S04]  /*04f0*/  FADD R15, R15, R22 ;  /* 0x000000160f0f7221 */ /* 0x020fc80000000000 */
[----:B------:R-:W-:-:S04]  /*0500*/  FADD R15, R15, R16 ;  /* 0x000000100f0f7221 */ /* 0x000fc80000000000 */
[----:B------:R-:W-:Y:S01]  /*0510*/  FADD R15, R15, R14 ;  /* 0x0000000e0f0f7221 */ /* 0x000fe20000000000 */
[----:B------:R-:W-:Y:S06]  /*0520*/  @P2 BRA `(.L_x_6) ;  /* 0xfffffffc00942947 */ /* 0x000fec000383ffff */
[----:B------:R-:W-:-:S07]  /*0530*/  MOV R12, R3 ;  /* 0x00000003000c7202 */ /* 0x000fce0000000f00 */
.L_x_5:
[----:B------:R-:W-:-:S13]  /*0540*/  ISETP.NE.AND P2, PT, R24, RZ, PT ;  /* 0x000000ff1800720c */ /* 0x000fda0003f45270 */
[----:B------:R-:W-:Y:S05]  /*0550*/  @!P2 BRA `(.L_x_7) ;  /* 0x000000000080a947 */ /* 0x000fea0003800000 */
[----:B------:R-:W-:Y:S01]  /*0560*/  ISETP.NE.AND P2, PT, R23, RZ, PT ;  /* 0x000000ff1700720c */ /* 0x000fe20003f45270 */
[----:B------:R-:W-:-:S12]  /*0570*/  @!P0 BRA `(.L_x_8) ;  /* 0x0000000000388947 */ /* 0x000fd80003800000 */
[C---:B------:R-:W-:Y:S02]  /*0580*/  IMAD R13, R12.reuse, R6, R5 ;  /* 0x000000060c0d7224 */ /* 0x040fe400078e0205 */
[----:B------:R-:W-:-:S03]  /*0590*/  VIADD R12, R12, 0x4 ;  /* 0x000000040c0c7836 */ /* 0x000fc60000000000 */
[----:B------:R-:W-:-:S05]  /*05a0*/  LEA R13, R13, UR5, 0x2 ;  /* 0x000000050d0d7c11 */ /* 0x000fca000f8e10ff */
[C---:B------:R-:W-:Y:S01]  /*05b0*/  IMAD R17, R6.reuse, 0x4, R13 ;  /* 0x0000000406117824 */ /* 0x040fe200078e020d */
[----:B------:R-:W0:Y:S04]  /*05c0*/  LDS R14, [R13] ;  /* 0x000000000d0e7984 */ /* 0x000e280000000800 */
[C---:B------:R-:W-:Y:S02]  /*05d0*/  LEA R19, R6.reuse, R17, 0x2 ;  /* 0x0000001106137211 */ /* 0x040fe400078e10ff */
[----:B------:R-:W1:Y:S02]  /*05e0*/  LDS R17, [R17] ;  /* 0x0000000011117984 */ /* 0x000e640000000800 */
[----:B------:R-:W-:Y:S02]  /*05f0*/  LEA R16, R6, R19, 0x2 ;  /* 0x0000001306107211 */ /* 0x000fe400078e10ff */
[----:B------:R-:W2:Y:S04]  /*0600*/  LDS R19, [R19] ;  /* 0x0000000013137984 */ /* 0x000ea80000000800 */
[----:B------:R-:W3:Y:S01]  /*0610*/  LDS R21, [R16] ;  /* 0x0000000010157984 */ /* 0x000ee20000000800 */
[----:B0-----:R-:W-:-:S04]  /*0620*/  FADD R14, R15, R14 ;  /* 0x0000000e0f0e7221 */ /* 0x001fc80000000000 */
[----:B-1----:R-:W-:-:S04]  /*0630*/  FADD R14, R14, R17 ;  /* 0x000000110e0e7221 */ /* 0x002fc80000000000 */
[----:B--2---:R-:W-:-:S04]  /*0640*/  FADD R14, R14, R19 ;  /* 0x000000130e0e7221 */ /* 0x004fc80000000000 */
[----:B---3--:R-:W-:-:S07]  /*0650*/  FADD R15, R14, R21 ;  /* 0x000000150e0f7221 */ /* 0x008fce0000000000 */
.L_x_8:
[----:B------:R-:W-:Y:S05]  /*0660*/  @!P2 BRA `(.L_x_7) ;  /* 0x00000000003ca947 */ /* 0x000fea0003800000 */
[----:B------:R-:W-:Y:S02]  /*0670*/  ISETP.NE.AND P2, PT, R23, 0x1, PT ;  /* 0x000000011700780c */ /* 0x000fe40003f45270 */
[----:B------:R-:W-:-:S11]  /*0680*/  LOP3.LUT P3, RZ, R7, 0x1, RZ, 0xc0, !PT ;  /* 0x0000000107ff7812 */ /* 0x000fd6000786c0ff */
[----:B------:R-:W-:Y:S05]  /*0690*/  @!P2 BRA `(.L_x_9) ;  /* 0x000000000020a947 */ /* 0x000fea0003800000 */
[C---:B------:R-:W-:Y:S01]  /*06a0*/  IMAD R13, R12.reuse, R6, R5 ;  /* 0x000000060c0d7224 */ /* 0x040fe200078e0205 */
[----:B------:R-:W-:-:S04]  /*06b0*/  IADD3 R12, PT, PT, R12, 0x2, RZ ;  /* 0x000000020c0c7810 */ /* 0x000fc80007ffe0ff */
[----:B------:R-:W-:-:S04]  /*06c0*/  LEA R13, R13, UR5, 0x2 ;  /* 0x000000050d0d7c11 */ /* 0x000fc8000f8e10ff */
[----:B------:R-:W-:Y:S01]  /*06d0*/  LEA R16, R6, R13, 0x2 ;  /* 0x0000000d06107211 */ /* 0x000fe200078e10ff */
[----:B------:R-:W0:Y:S04]  /*06e0*/  LDS R14, [R13] ;  /* 0x000000000d0e7984 */ /* 0x000e280000000800 */
[----:B------:R-:W1:Y:S01]  /*06f0*/  LDS R17, [R16] ;  /* 0x0000000010117984 */ /* 0x000e620000000800 */
[----:B0-----:R-:W-:-:S04]  /*0700*/  FADD R14, R15, R14 ;  /* 0x0000000e0f0e7221 */ /* 0x001fc80000000000 */
[----:B-1----:R-:W-:-:S07]  /*0710*/  FADD R15, R14, R17 ;  /* 0x000000110e0f7221 */ /* 0x002fce0000000000 */
.L_x_9:
[----:B------:R-:W-:-:S05]  /*0720*/  @P3 IMAD R12, R6, R12, R5 ;  /* 0x0000000c060c3224 */ /* 0x000fca00078e0205 */
[----:B------:R-:W-:-:S06]  /*0730*/  @P3 LEA R12, R12, UR5, 0x2 ;  /* 0x000000050c0c3c11 */ /* 0x000fcc000f8e10ff */
[----:B------:R-:W0:Y:S02]  /*0740*/  @P3 LDS R12, [R12] ;  /* 0x000000000c0c3984 */ /* 0x000e240000000800 */
[----:B0-----:R-:W-:-:S07]  /*0750*/  @P3 FADD R15, R15, R12 ;  /* 0x0000000c0f0f3221 */ /* 0x001fce0000000000 */
.L_x_7:
[----:B------:R-:W-:-:S07]  /*0760*/  FADD R0, R0, R15 ;  /* 0x0000000f00007221 */ /* 0x000fce0000000000 */
.L_x_4:
[----:B------:R-:W-:Y:S05]  /*0770*/  BSYNC.RECONVERGENT B0 ;  /* 0x0000000000007941 */ /* 0x000fea0003800200 */
.L_x_3:
[----:B------:R-:W-:Y:S06]  /*0780*/  BAR.SYNC.DEFER_BLOCKING 0x0 ;  /* 0x0000000000007b1d */ /* 0x000fec0000010000 */
[----:B------:R-:W-:Y:S05]  /*0790*/  @!P1 BRA `(.L_x_10) ;  /* 0xfffffff800949947 */ /* 0x000fea000383ffff */
.L_x_0:
[----:B------:R-:W1:Y:S02]  /*07a0*/  S2R R3, SR_TID.Y ;  /* 0x0000000000037919 */ /* 0x000e640000002200 */
[----:B-1----:R-:W-:-:S13]  /*07b0*/  ISETP.NE.AND P0, PT, R3, RZ, PT ;  /* 0x000000ff0300720c */ /* 0x002fda0003f05270 */
[----:B------:R-:W-:Y:S05]  /*07c0*/  @P0 EXIT ;  /* 0x000000000000094d */ /* 0x000fea0003800000 */
[----:B------:R-:W1:Y:S02]  /*07d0*/  LDC.64 R4, c[0x0][0x398] ;  /* 0x0000e600ff047b82 */ /* 0x000e640000000a00 */
[----:B-1----:R-:W-:-:S05]  /*07e0*/  IMAD.WIDE R2, R2, 0x4, R4 ;  /* 0x0000000402027825 */ /* 0x002fca00078e0204 */
[----:B------:R-:W-:Y:S01]  /*07f0*/  STG.E desc[UR8][R2.64], R0 ;  /* 0x0000000002007986 */ /* 0x000fe2000c101908 */
[----:B------:R-:W-:Y:S05]  /*0800*/  EXIT ;  /* 0x000000000000794d */ /* 0x000fea0003800000 */
.L_x_11:
[----:B------:R-:W-:-:S00]  /*0810*/  BRA `(.L_x_11) ;  /* 0xfffffffc00fc7947 */ /* 0x000fc0000383ffff */
[----:B------:R-:W-:-:S00]  /*0820*/  NOP ;  /* 0x0000000000007918 */ /* 0x000fc00000000000 */
        /* <DEDUP_REMOVED lines=13> */
.L_x_54:


//--------------------- .text._ZN22matmul_improved_reduce12reduce_basicEiiiPKfPf --------------------------
	.section	.text._ZN22matmul_improved_reduce12reduce_basicEiiiPKfPf,"ax",@progbits
	.align	128
        .global         _ZN22matmul_improved_reduce12reduce_basicEiiiPKfPf
        .type           _ZN22matmul_improved_reduce12reduce_basicEiiiPKfPf,@function
        .size           _ZN22matmul_improved_reduce12reduce_basicEiiiPKfPf,(.L_x_55 - _ZN22matmul_improved_reduce12reduce_basicEiiiPKfPf)
        .other          _ZN22matmul_improved_reduce12reduce_basicEiiiPKfPf,@"STO_CUDA_ENTRY STV_DEFAULT"
_ZN22matmul_improved_reduce12reduce_basicEiiiPKfPf:
.text._ZN22matmul_improved_reduce12reduce_basicEiiiPKfPf:
[----:B------:R-:W-:Y:S01]  /*0000*/  LDC R1, c[0x0][0x37c] ;  /* 0x0000df00ff017b82 */ /* 0x000fe20000000800 */
[----:B------:R-:W0:Y:S07]  /*0010*/  S2R R5, SR_TID.X ;  /* 0x0000000000057919 */ /* 0x000e2e0000002100 */
[----:B------:R-:W0:Y:S08]  /*0020*/  S2UR UR4, SR_CTAID.X ;  /* 0x00000000000479c3 */ /* 0x000e300000002500 */
[----:B------:R-:W0:Y:S08]  /*0030*/  LDC R0, c[0x0][0x360] ;  /* 0x0000d800ff007b82 */ /* 0x000e300000000800 */
[----:B------:R-:W1:Y:S01]  /*0040*/  LDC.64 R2, c[0x0][0x380] ;  /* 0x0000e000ff027b82 */ /* 0x000e620000000a00 */
[----:B0-----:R-:W-:-:S02]  /*0050*/  IMAD R0, R0, UR4, R5 ;  /* 0x0000000400007c24 */ /* 0x001fc4000f8e0205 */
[----:B-1----:R-:W-:-:S05]  /*0060*/  IMAD R5, R3, R2, RZ ;  /* 0x0000000203057224 */ /* 0x002fca00078e02ff */
[----:B------:R-:W-:-:S13]  /*0070*/  ISETP.GE.AND P0, PT, R0, R5, PT ;  /* 0x000000050000720c */ /* 0x000fda0003f06270 */
[----:B------:R-:W-:Y:S05]  /*0080*/  @P0 EXIT ;  /* 0x000000000000094d */ /* 0x000fea0003800000 */
[----:B------:R-:W0:Y:S01]  /*0090*/  LDCU UR5, c[0x0][0x388] ;  /* 0x00007100ff0577ac */ /* 0x000e220008000800 */
[----:B------:R-:W-:Y:S01]  /*00a0*/  IMAD.MOV.U32 R26, RZ, RZ, RZ ;  /* 0x000000ffff1a7224 */ /* 0x000fe200078e00ff */
[----:B------:R-:W1:Y:S01]  /*00b0*/  LDCU.64 UR8, c[0x0][0x358] ;  /* 0x00006b00ff0877ac */ /* 0x000e620008000a00 */
[----:B0-----:R-:W-:-:S09]  /*00c0*/  UISETP.GE.AND UP0, UPT, UR5, 0x1, UPT ;  /* 0x000000010500788c */ /* 0x001fd2000bf06270 */
[----:B-1----:R-:W-:Y:S05]  /*00d0*/  BRA.U !UP0, `(.L_x_12) ;  /* 0x0000001108047547 */ /* 0x002fea000b800000 */
[----:B------:R-:W-:Y:S01]  /*00e0*/  UISETP.GE.U32.AND UP1, UPT, UR5, 0x10, UPT ;  /* 0x000000100500788c */ /* 0x000fe2000bf26070 */
[----:B------:R-:W-:Y:S01]  /*00f0*/  IMAD.MOV.U32 R26, RZ, RZ, RZ ;  /* 0x000000ffff1a7224 */ /* 0x000fe200078e00ff */
[----:B------:R-:W-:Y:S01]  /*0100*/  ULOP3.LUT UR7, UR5, 0xf, URZ, 0xc0, !UPT ;  /* 0x0000000f05077892 */ /* 0x000fe2000f8ec0ff */
[----:B------:R-:W-:-:S03]  /*0110*/  UMOV UR4, URZ ;  /* 0x000000ff00047c82 */ /* 0x000fc60008000000 */
[----:B------:R-:W-:-:S03]  /*0120*/  UISETP.NE.AND UP0, UPT, UR7, URZ, UPT ;  /* 0x000000ff0700728c */ /* 0x000fc6000bf05270 */
[----:B------:R-:W-:Y:S08]  /*0130*/  BRA.U !UP1, `(.L_x_13) ;  /* 0x0000000909207547 */ /* 0x000ff0000b800000 */
[----:B------:R-:W-:Y:S01]  /*0140*/  ULOP3.LUT UR4, UR5, 0x7ffffff0, URZ, 0xc0, !UPT ;  /* 0x7ffffff005047892 */ /* 0x000fe2000f8ec0ff */
[C---:B------:R-:W-:Y:S01]  /*0150*/  IMAD.SHL.U32 R24, R5.reuse, 0x2, RZ ;  /* 0x0000000205187824 */ /* 0x040fe200078e00ff */
[----:B------:R-:W0:Y:S01]  /*0160*/  LDCU.64 UR10, c[0x0][0x390] ;  /* 0x00007200ff0a77ac */ /* 0x000e220008000a00 */
[C---:B------:R-:W-:Y:S02]  /*0170*/  IMAD R4, R5.reuse, 0x3, RZ ;  /* 0x0000000305047824 */ /* 0x040fe400078e02ff */
[C---:B------:R-:W-:Y:S01]  /*0180*/  IMAD.SHL.U32 R6, R5.reuse, 0x4, RZ ;  /* 0x0000000405067824 */ /* 0x040fe200078e00ff */
[----:B------:R-:W-:Y:S01]  /*0190*/  UIADD3 UR6, UPT, UPT, -UR4, URZ, URZ ;  /* 0x000000ff04067290 */ /* 0x000fe2000fffe1ff */
[C---:B------:R-:W-:Y:S02]  /*01a0*/  IMAD R7, R5.reuse, 0x5, RZ ;  /* 0x0000000505077824 */ /* 0x040fe400078e02ff */
[C---:B------:R-:W-:Y:S02]  /*01b0*/  IMAD R8, R5.reuse, 0x6, RZ ;  /* 0x0000000605087824 */ /* 0x040fe400078e02ff */
[----:B------:R-:W-:-:S02]  /*01c0*/  IMAD R9, R5, 0x7, RZ ;  /* 0x0000000705097824 */ /* 0x000fc400078e02ff */
[C---:B------:R-:W-:Y:S02]  /*01d0*/  IMAD.SHL.U32 R10, R5.reuse, 0x8, RZ ;  /* 0x00000008050a7824 */ /* 0x040fe400078e00ff */
[C---:B------:R-:W-:Y:S02]  /*01e0*/  IMAD R11, R5.reuse, 0x9, RZ ;  /* 0x00000009050b7824 */ /* 0x040fe400078e02ff */
[C---:B------:R-:W-:Y:S02]  /*01f0*/  IMAD R12, R5.reuse, 0xa, RZ ;  /* 0x0000000a050c7824 */ /* 0x040fe400078e02ff */
[C---:B------:R-:W-:Y:S02]  /*0200*/  IMAD R13, R5.reuse, 0xb, RZ ;  /* 0x0000000b050d7824 */ /* 0x040fe400078e02ff */
[C---:B------:R-:W-:Y:S02]  /*0210*/  IMAD R20, R5.reuse, 0xc, RZ ;  /* 0x0000000c05147824 */ /* 0x040fe400078e02ff */
[----:B------:R-:W-:-:S02]  /*0220*/  IMAD R21, R5, 0xd, RZ ;  /* 0x0000000d05157824 */ /* 0x000fc400078e02ff */
[C---:B------:R-:W-:Y:S02]  /*0230*/  IMAD R22, R5.reuse, 0xe, RZ ;  /* 0x0000000e05167824 */ /* 0x040fe400078e02ff */
[----:B------:R-:W-:Y:S02]  /*0240*/  IMAD R23, R5, 0xf, RZ ;  /* 0x0000000f05177824 */ /* 0x000fe400078e02ff */
[----:B------:R-:W-:Y:S02]  /*0250*/  IMAD.MOV.U32 R26, RZ, RZ, RZ ;  /* 0x000000ffff1a7224 */ /* 0x000fe400078e00ff */
[----:B------:R-:W-:Y:S02]  /*0260*/  IMAD.MOV.U32 R25, RZ, RZ, RZ ;  /* 0x000000ffff197224 */ /* 0x000fe400078e00ff */
[----:B0-----:R-:W-:-:S07]  /*0270*/  IMAD.MOV.U32 R2, RZ, RZ, R5 ;  /* 0x000000ffff027224 */ /* 0x001fce00078e0005 */
.L_x_14:
[----:B------:R-:W-:Y:S02]  /*0280*/  SHF.R.S32.HI R27, RZ, 0x1f, R0 ;  /* 0x0000001fff1b7819 */ /* 0x000fe40000011400 */
[----:B------:R-:W-:-:S04]  /*0290*/  IADD3 R14, P0, PT, R0, R25, RZ ;  /* 0x00000019000e7210 */ /* 0x000fc80007f1e0ff */
[----:B------:R-:W-:Y:S02]  /*02a0*/  LEA.HI.X.SX32 R15, R25, R27, 0x1, P0 ;  /* 0x0000001b190f7211 */ /* 0x000fe400000f0eff */
[----:B------:R-:W-:-:S04]  /*02b0*/  LEA R16, P0, R14, UR10, 0x2 ;  /* 0x0000000a0e107c11 */ /* 0x000fc8000f8010ff */
[----:B------:R-:W-:Y:S02]  /*02c0*/  LEA.HI.X R17, R14, UR11, R15, 0x2, P0 ;  /* 0x0000000b0e117c11 */ /* 0x000fe400080f140f */
[----:B------:R-:W-:-:S04]  /*02d0*/  IADD3 R14, P0, PT, R0, R2, RZ ;  /* 0x00000002000e7210 */ /* 0x000fc80007f1e0ff */
[----:B------:R-:W2:Y:S01]  /*02e0*/  LDG.E R17, desc[UR8][R16.64] ;  /* 0x0000000810117981 */ /* 0x000ea2000c1e1900 */
[----:B------:R-:W-:Y:S02]  /*02f0*/  LEA.HI.X.SX32 R15, R2, R27, 0x1, P0 ;  /* 0x0000001b020f7211 */ /* 0x000fe400000f0eff */
[----:B------:R-:W-:-:S04]  /*0300*/  LEA R18, P0, R14, UR10, 0x2 ;  /* 0x0000000a0e127c11 */ /* 0x000fc8000f8010ff */
[----:B------:R-:W-:Y:S02]  /*0310*/  LEA.HI.X R19, R14, UR11, R15, 0x2, P0 ;  /* 0x0000000b0e137c11 */ /* 0x000fe400080f140f */
[----:B------:R-:W-:-:S03]  /*0320*/  IADD3 R15, P0, PT, R0, R24, RZ ;  /* 0x00000018000f7210 */ /* 0x000fc60007f1e0ff */
[----:B------:R0:W3:Y:S01]  /*0330*/  LDG.E R18, desc[UR8][R18.64] ;  /* 0x0000000812127981 */ /* 0x0000e2000c1e1900 */
[----:B------:R-:W-:Y:S02]  /*0340*/  LEA.HI.X.SX32 R28, R24, R27, 0x1, P0 ;  /* 0x0000001b181c7211 */ /* 0x000fe400000f0eff */
[----:B------:R-:W-:-:S04]  /*0350*/  LEA R14, P0, R15, UR10, 0x2 ;  /* 0x0000000a0f0e7c11 */ /* 0x000fc8000f8010ff */
[----:B------:R-:W-:-:S05]  /*0360*/  LEA.HI.X R15, R15, UR11, R28, 0x2, P0 ;  /* 0x0000000b0f0f7c11 */ /* 0x000fca00080f141c */
[----:B------:R1:W4:Y:S01]  /*0370*/  LDG.E R14, desc[UR8][R14.64] ;  /* 0x000000080e0e7981 */ /* 0x000322000c1e1900 */
[----:B------:R-:W-:Y:S01]  /*0380*/  IADD3 R28, P0, PT, R0, R4, RZ ;  /* 0x00000004001c7210 */ /* 0x000fe20007f1e0ff */
[----:B--2---:R-:W-:-:S03]  /*0390*/  FADD R29, R17, R26 ;  /* 0x0000001a111d7221 */ /* 0x004fc60000000000 */
[----:B------:R-:W-:Y:S02]  /*03a0*/  LEA.HI.X.SX32 R17, R4, R27, 0x1, P0 ;  /* 0x0000001b04117211 */ /* 0x000fe400000f0eff */
[----:B------:R-:W-:-:S04]  /*03b0*/  LEA R16, P0, R28, UR10, 0x2 ;  /* 0x0000000a1c107c11 */ /* 0x000fc8000f8010ff */
[----:B------:R-:W-:Y:S02]  /*03c0*/  LEA.HI.X R17, R28, UR11, R17, 0x2, P0 ;  /* 0x0000000b1c117c11 */ /* 0x000fe400080f1411 */
[----:B0-----:R-:W-:-:S03]  /*03d0*/  IADD3 R19, P0, PT, R0, R6, RZ ;  /* 0x0000000600137210 */ /* 0x001fc60007f1e0ff */
[----:B------:R0:W2:Y:S01]  /*03e0*/  LDG.E R16, desc[UR8][R16.64] ;  /* 0x0000000810107981 */ /* 0x0000a2000c1e1900 */
[----:B---3--:R-:W-:Y:S01]  /*03f0*/  FADD R29, R29, R18 ;  /* 0x000000121d1d7221 */ /* 0x008fe20000000000 */
[----:B------:R-:W-:Y:S02]  /*0400*/  LEA.HI.X.SX32 R26, R6, R27, 0x1, P0 ;  /* 0x0000001b061a7211 */ /* 0x000fe400000f0eff */
[----:B------:R-:W-:-:S04]  /*0410*/  LEA R18, P0, R19, UR10, 0x2 ;  /* 0x0000000a13127c11 */ /* 0x000fc8000f8010ff */
[----:B------:R-:W-:Y:S02]  /*0420*/  LEA.HI.X R19, R19, UR11, R26, 0x2, P0 ;  /* 0x0000000b13137c11 */ /* 0x000fe400080f141a */
[----:B-1----:R-:W-:Y:S01]  /*0430*/  IADD3 R15, P0, PT, R0, R7, RZ ;  /* 0x00000007000f7210 */ /* 0x002fe20007f1e0ff */
[----:B----4-:R-:W-:Y:S02]  /*0440*/  FADD R29, R29, R14 ;  /* 0x0000000e1d1d7221 */ /* 0x010fe40000000000 */
[----:B------:R1:W3:Y:S01]  /*0450*/  LDG.E R18, desc[UR8][R18.64] ;  /* 0x0000000812127981 */ /* 0x0002e2000c1e1900 */
[----:B------:R-:W-:Y:S02]  /*0460*/  LEA.HI.X.SX32 R26, R7, R27, 0x1, P0 ;  /* 0x0000001b071a7211 */ /* 0x000fe400000f0eff */
[----:B------:R-:W-:-:S04]  /*0470*/  LEA R14, P0, R15, UR10, 0x2 ;  /* 0x0000000a0f0e7c11 */ /* 0x000fc8000f8010ff */
[----:B------:R-:W-:-:S05]  /*0480*/  LEA.HI.X R15, R15, UR11, R26, 0x2, P0 ;  /* 0x0000000b0f0f7c11 */ /* 0x000fca00080f141a */
[----:B------:R4:W5:Y:S01]  /*0490*/  LDG.E R14, desc[UR8][R14.64] ;  /* 0x000000080e0e7981 */ /* 0x000962000c1e1900 */
[----:B0-----:R-:W-:-:S04]  /*04a0*/  IADD3 R17, P0, PT, R0, R8, RZ ;  /* 0x0000000800117210 */ /* 0x001fc80007f1e0ff */
[----:B------:R-:W-:Y:S01]  /*04b0*/  LEA.HI.X.SX32 R26, R8, R27, 0x1, P0 ;  /* 0x0000001b081a7211 */ /* 0x000fe200000f0eff */
[----:B--2---:R-:W-:Y:S01]  /*04c0*/  FADD R29, R29, R16 ;  /* 0x000000101d1d7221 */ /* 0x004fe20000000000 */
[----:B------:R-:W-:-:S04]  /*04d0*/  LEA R16, P0, R17, UR10, 0x2 ;  /* 0x0000000a11107c11 */ /* 0x000fc8000f8010ff */
[----:B------:R-:W-:Y:S02]  /*04e0*/  LEA.HI.X R17, R17, UR11, R26, 0x2, P0 ;  /* 0x0000000b11117c11 */ /* 0x000fe400080f141a */
[----:B-1----:R-:W-:-:S03]  /*04f0*/  IADD3 R19, P0, PT, R0, R9, RZ ;  /* 0x0000000900137210 */ /* 0x002fc60007f1e0ff */
[----:B------:R0:W2:Y:S01]  /*0500*/  LDG.E R16, desc[UR8][R16.64] ;  /* 0x0000000810107981 */ /* 0x0000a2000c1e1900 */
[----:B------:R-:W-:Y:S01]  /*0510*/  LEA.HI.X.SX32 R26, R9, R27, 0x1, P0 ;  /* 0x0000001b091a7211 */ /* 0x000fe200000f0eff */
[----:B---3--:R-:W-:Y:S01]  /*0520*/  FADD R29, R29, R18 ;  /* 0x000000121d1d7221 */ /* 0x008fe20000000000 */
[----:B------:R-:W-:-:S04]  /*0530*/  LEA R18, P0, R19, UR10, 0x2 ;  /* 0x0000000a13127c11 */ /* 0x000fc8000f8010ff */
[----:B------:R-:W-:Y:S02]  /*0540*/  LEA.HI.X R19, R19, UR11, R26, 0x2, P0 ;  /* 0x0000000b13137c11 */ /* 0x000fe400080f141a */
[----:B----4-:R-:W-:-:S03]  /*0550*/  IADD3 R15, P0, PT, R0, R10, RZ ;  /* 0x0000000a000f7210 */ /* 0x010fc60007f1e0ff */
[----:B------:R1:W3:Y:S01]  /*0560*/  LDG.E R18, desc[UR8][R18.64] ;  /* 0x0000000812127981 */ /* 0x0002e2000c1e1900 */
[----:B------:R-:W-:Y:S01]  /*0570*/  LEA.HI.X.SX32 R26, R10, R27, 0x1, P0 ;  /* 0x0000001b0a1a7211 */ /* 0x000fe200000f0eff */
[----:B-----5:R-:W-:Y:S01]  /*0580*/  FADD R29, R29, R14 ;  /* 0x0000000e1d1d7221 */ /* 0x020fe20000000000 */
        /* <DEDUP_REMOVED lines=33> */
[----:B------:R-:W3:Y:S01]  /*07a0*/  LDG.E R18, desc[UR8][R18.64] ;  /* 0x0000000812127981 */ /* 0x000ee2000c1e1900 */
[----:B------:R-:W-:Y:S01]  /*07b0*/  LEA.HI.X.SX32 R28, R22, R27, 0x1, P0 ;  /* 0x0000001b161c7211 */ /* 0x000fe200000f0eff */
[----:B-----5:R-:W-:Y:S01]  /*07c0*/  FADD R29, R29, R14 ;  /* 0x0000000e1d1d7221 */ /* 0x020fe20000000000 */
[----:B------:R-:W-:-:S04]  /*07d0*/  LEA R14, P0, R15, UR10, 0x2 ;  /* 0x0000000a0f0e7c11 */ /* 0x000fc8000f8010ff */
[----:B------:R-:W-:Y:S02]  /*07e0*/  LEA.HI.X R15, R15, UR11, R28, 0x2, P0 ;  /* 0x0000000b0f0f7c11 */ /* 0x000fe400080f141c */
[----:B0-----:R-:W-:-:S03]  /*07f0*/  IADD3 R17, P0, PT, R0, R23, RZ ;  /* 0x0000001700117210 */ /* 0x001fc60007f1e0ff */
[----:B------:R-:W4:Y:S01]  /*0800*/  LDG.E R14, desc[UR8][R14.64] ;  /* 0x000000080e0e7981 */ /* 0x000f22000c1e1900 */
[----:B------:R-:W-:Y:S02]  /*0810*/  LEA.HI.X.SX32 R28, R23, R27, 0x1, P0 ;  /* 0x0000001b171c7211 */ /* 0x000fe400000f0eff */
[----:B------:R-:W-:-:S04]  /*0820*/  LEA R16, P0, R17, UR10, 0x2 ;  /* 0x0000000a11107c11 */ /* 0x000fc8000f8010ff */
[----:B------:R-:W-:-:S05]  /*0830*/  LEA.HI.X R17, R17, UR11, R28, 0x2, P0 ;  /* 0x0000000b11117c11 */ /* 0x000fca00080f141c */
[----:B------:R-:W5:Y:S01]  /*0840*/  LDG.E R16, desc[UR8][R16.64] ;  /* 0x0000000810107981 */ /* 0x000f62000c1e1900 */
[----:B------:R-:W-:Y:S01]  /*0850*/  UIADD3 UR6, UPT, UPT, UR6, 0x10, URZ ;  /* 0x0000001006067890 */ /* 0x000fe2000fffe0ff */
[C---:B------:R-:W-:Y:S02]  /*0860*/  IMAD R25, R5.reuse, 0x10, R25 ;  /* 0x0000001005197824 */ /* 0x040fe400078e0219 */
[C---:B------:R-:W-:Y:S01]  /*0870*/  IMAD R2, R5.reuse, 0x10, R2 ;  /* 0x0000001005027824 */ /* 0x040fe200078e0202 */
[----:B------:R-:W-:Y:S01]  /*0880*/  UISETP.NE.AND UP1, UPT, UR6, URZ, UPT ;  /* 0x000000ff0600728c */ /* 0x000fe2000bf25270 */
[C---:B------:R-:W-:Y:S02]  /*0890*/  IMAD R24, R5.reuse, 0x10, R24 ;  /* 0x0000001005187824 */ /* 0x040fe400078e0218 */
[C---:B------:R-:W-:Y:S02]  /*08a0*/  IMAD R4, R5.reuse, 0x10, R4 ;  /* 0x0000001005047824 */ /* 0x040fe400078e0204 */
[----:B------:R-:W-:-:S02]  /*08b0*/  IMAD R6, R5, 0x10, R6 ;  /* 0x0000001005067824 */ /* 0x000fc400078e0206 */
[C---:B------:R-:W-:Y:S02]  /*08c0*/  IMAD R7, R5.reuse, 0x10, R7 ;  /* 0x0000001005077824 */ /* 0x040fe400078e0207 */
[C---:B------:R-:W-:Y:S02]  /*08d0*/  IMAD R8, R5.reuse, 0x10, R8 ;  /* 0x0000001005087824 */ /* 0x040fe400078e0208 */
[C---:B------:R-:W-:Y:S02]  /*08e0*/  IMAD R9, R5.reuse, 0x10, R9 ;  /* 0x0000001005097824 */ /* 0x040fe400078e0209 */
[C---:B------:R-:W-:Y:S02]  /*08f0*/  IMAD R10, R5.reuse, 0x10, R10 ;  /* 0x00000010050a7824 */ /* 0x040fe400078e020a */
[C---:B------:R-:W-:Y:S02]  /*0900*/  IMAD R11, R5.reuse, 0x10, R11 ;  /* 0x00000010050b7824 */ /* 0x040fe400078e020b */
[----:B------:R-:W-:-:S02]  /*0910*/  IMAD R12, R5, 0x10, R12 ;  /* 0x00000010050c7824 */ /* 0x000fc400078e020c */
[C---:B------:R-:W-:Y:S02]  /*0920*/  IMAD R13, R5.reuse, 0x10, R13 ;  /* 0x00000010050d7824 */ /* 0x040fe400078e020d */
[C---:B------:R-:W-:Y:S02]  /*0930*/  IMAD R20, R5.reuse, 0x10, R20 ;  /* 0x0000001005147824 */ /* 0x040fe400078e0214 */
[C---:B------:R-:W-:Y:S02]  /*0940*/  IMAD R21, R5.reuse, 0x10, R21 ;  /* 0x0000001005157824 */ /* 0x040fe400078e0215 */
[C---:B------:R-:W-:Y:S02]  /*0950*/  IMAD R22, R5.reuse, 0x10, R22 ;  /* 0x0000001005167824 */ /* 0x040fe400078e0216 */
[----:B------:R-:W-:Y:S02]  /*0960*/  IMAD R23, R5, 0x10, R23 ;  /* 0x0000001005177824 */ /* 0x000fe400078e0217 */
[----:B--2---:R-:W-:-:S04]  /*0970*/  FADD R29, R29, R26 ;  /* 0x0000001a1d1d7221 */ /* 0x004fc80000000000 */
[----:B---3--:R-:W-:-:S04]  /*0980*/  FADD R29, R29, R18 ;  /* 0x000000121d1d7221 */ /* 0x008fc80000000000 */
[----:B----4-:R-:W-:-:S04]  /*0990*/  FADD R29, R29, R14 ;  /* 0x0000000e1d1d7221 */ /* 0x010fc80000000000 */
[----:B-----5:R-:W-:Y:S01]  /*09a0*/  FADD R26, R29, R16 ;  /* 0x000000101d1a7221 */ /* 0x020fe20000000000 */
[----:B------:R-:W-:Y:S06]  /*09b0*/  BRA.U UP1, `(.L_x_14) ;  /* 0xfffffff901307547 */ /* 0x000fec000b83ffff */
.L_x_13:
[----:B------:R-:W-:Y:S05]  /*09c0*/  BRA.U !UP0, `(.L_x_12) ;  /* 0x0000000508c87547 */ /* 0x000fea000b800000 */
[----:B------:R-:W-:Y:S01]  /*09d0*/  UISETP.GE.U32.AND UP0, UPT, UR7, 0x8, UPT ;  /* 0x000000080700788c */ /* 0x000fe2000bf06070 */
[----:B------:R-:W-:Y:S01]  /*09e0*/  SHF.R.S32.HI R2, RZ, 0x1f, R0 ;  /* 0x0000001fff027819 */ /* 0x000fe20000011400 */
[----:B------:R-:W-:-:S04]  /*09f0*/  ULOP3.LUT UR6, UR5, 0x7, URZ, 0xc0, !UPT ;  /* 0x0000000705067892 */ /* 0x000fc8000f8ec0ff */
[----:B------:R-:W-:-:S03]  /*0a00*/  UISETP.NE.AND UP1, UPT, UR6, URZ, UPT ;  /* 0x000000ff0600728c */ /* 0x000fc6000bf25270 */
[----:B------:R-:W-:Y:S08]  /*0a10*/  BRA.U !UP0, `(.L_x_15) ;  /* 0x0000000108e87547 */ /* 0x000ff0000b800000 */
[----:B------:R-:W0:Y:S01]  /*0a20*/  LDCU.64 UR10, c[0x0][0x390] ;  /* 0x00007200ff0a77ac */ /* 0x000e220008000a00 */
[----:B------:R-:W-:-:S04]  /*0a30*/  IMAD R7, R5, UR4, RZ ;  /* 0x0000000405077c24 */ /* 0x000fc8000f8e02ff */
[----:B------:R-:W-:Y:S01]  /*0a40*/  IMAD.IADD R9, R5, 0x1, R7 ;  /* 0x0000000105097824 */ /* 0x000fe200078e0207 */
[----:B------:R-:W-:-:S03]  /*0a50*/  IADD3 R10, P0, PT, R0, R7, RZ ;  /* 0x00000007000a7210 */ /* 0x000fc60007f1e0ff */
[----:B------:R-:W-:Y:S01]  /*0a60*/  IMAD.IADD R11, R5, 0x1, R9 ;  /* 0x00000001050b7824 */ /* 0x000fe200078e0209 */
[C---:B------:R-:W-:Y:S02]  /*0a70*/  IADD3 R8, P1, PT, R0.reuse, R9, RZ ;  /* 0x0000000900087210 */ /* 0x040fe40007f3e0ff */
[-C--:B------:R-:W-:Y:S01]  /*0a80*/  LEA.HI.X.SX32 R7, R7, R2.reuse, 0x1, P0 ;  /* 0x0000000207077211 */ /* 0x080fe200000f0eff */
[----:B------:R-:W-:Y:S01]  /*0a90*/  IMAD.IADD R13, R5, 0x1, R11 ;  /* 0x00000001050d7824 */ /* 0x000fe200078e020b */
[----:B------:R-:W-:Y:S02]  /*0aa0*/  LEA.HI.X.SX32 R9, R9, R2, 0x1, P1 ;  /* 0x0000000209097211 */ /* 0x000fe400008f0eff */
[----:B------:R-:W-:Y:S02]  /*0ab0*/  IADD3 R4, P2, PT, R0, R11, RZ ;  /* 0x0000000b00047210 */ /* 0x000fe40007f5e0ff */
[----:B0-----:R-:W-:Y:S02]  /*0ac0*/  LEA R6, P0, R10, UR10, 0x2 ;  /* 0x0000000a0a067c11 */ /* 0x001fe4000f8010ff */
[----:B------:R-:W-:-:S02]  /*0ad0*/  LEA R16, P1, R8, UR10, 0x2 ;  /* 0x0000000a08107c11 */ /* 0x000fc4000f8210ff */
[----:B------:R-:W-:Y:S02]  /*0ae0*/  LEA.HI.X R7, R10, UR11, R7, 0x2, P0 ;  /* 0x0000000b0a077c11 */ /* 0x000fe400080f1407 */
[----:B------:R-:W-:Y:S01]  /*0af0*/  LEA.HI.X R17, R8, UR11, R9, 0x2, P1 ;  /* 0x0000000b08117c11 */ /* 0x000fe200088f1409 */
[----:B------:R-:W-:Y:S01]  /*0b00*/  IMAD.IADD R19, R5, 0x1, R13 ;  /* 0x0000000105137824 */ /* 0x000fe200078e020d */
[-C--:B------:R-:W-:Y:S01]  /*0b10*/  LEA.HI.X.SX32 R9, R11, R2.reuse, 0x1, P2 ;  /* 0x000000020b097211 */ /* 0x080fe200010f0eff */
[----:B------:R0:W2:Y:S01]  /*0b20*/  LDG.E R15, desc[UR8][R6.64] ;  /* 0x00000008060f7981 */ /* 0x0000a2000c1e1900 */
[----:B------:R-:W-:Y:S02]  /*0b30*/  LEA R8, P0, R4, UR10, 0x2 ;  /* 0x0000000a04087c11 */ /* 0x000fe4000f8010ff */
[----:B------:R-:W-:Y:S02]  /*0b40*/  IADD3 R11, P1, PT, R0, R13, RZ ;  /* 0x0000000d000b7210 */ /* 0x000fe40007f3e0ff */
[----:B------:R-:W-:Y:S01]  /*0b50*/  LEA.HI.X R9, R4, UR11, R9, 0x2, P0 ;  /* 0x0000000b04097c11 */ /* 0x000fe200080f1409 */
[----:B------:R-:W-:Y:S01]  /*0b60*/  IMAD.IADD R21, R5, 0x1, R19 ;  /* 0x0000000105157824 */ /* 0x000fe200078e0213 */
[----:B------:R-:W-:Y:S01]  /*0b70*/  LEA.HI.X.SX32 R12, R13, R2, 0x1, P1 ;  /* 0x000000020d0c7211 */ /* 0x000fe200008f0eff */
[----:B------:R1:W3:Y:S01]  /*0b80*/  LDG.E R4, desc[UR8][R16.64] ;  /* 0x0000000810047981 */ /* 0x0002e2000c1e1900 */
[----:B------:R-:W-:-:S02]  /*0b90*/  LEA R10, P0, R11, UR10, 0x2 ;  /* 0x0000000a0b0a7c11 */ /* 0x000fc4000f8010ff */
[C---:B------:R-:W-:Y:S01]  /*0ba0*/  IADD3 R13, P1, PT, R0.reuse, R19, RZ ;  /* 0x00000013000d7210 */ /* 0x040fe20007f3e0ff */
[----:B------:R4:W5:Y:S01]  /*0bb0*/  LDG.E R14, desc[UR8][R8.64] ;  /* 0x00000008080e7981 */ /* 0x000962000c1e1900 */
[----:B------:R-:W-:Y:S02]  /*0bc0*/  LEA.HI.X R11, R11, UR11, R12, 0x2, P0 ;  /* 0x0000000b0b0b7c11 */ /* 0x000fe400080f140c */
[-C--:B------:R-:W-:Y:S01]  /*0bd0*/  LEA.HI.X.SX32 R18, R19, R2.reuse, 0x1, P1 ;  /* 0x0000000213127211 */ /* 0x080fe200008f0eff */
[----:B------:R-:W-:Y:S01]  /*0be0*/  IMAD.IADD R19, R5, 0x1, R21 ;  /* 0x0000000105137824 */ /* 0x000fe200078e0215 */
[C---:B------:R-:W-:Y:S01]  /*0bf0*/  LEA R12, P0, R13.reuse, UR10, 0x2 ;  /* 0x0000000a0d0c7c11 */ /* 0x040fe2000f8010ff */
[----:B------:R-:W5:Y:S01]  /*0c00*/  LDG.E R10, desc[UR8][R10.64] ;  /* 0x000000080a0a7981 */ /* 0x000f62000c1e1900 */
[----:B0-----:R-:W-:Y:S02]  /*0c10*/  IADD3 R7, P1, PT, R0, R21, RZ ;  /* 0x0000001500077210 */ /* 0x001fe40007f3e0ff */
[----:B------:R-:W-:Y:S01]  /*0c20*/  LEA.HI.X R13, R13, UR11, R18, 0x2, P0 ;  /* 0x0000000b0d0d7c11 */ /* 0x000fe200080f1412 */
[----:B-1----:R-:W-:Y:S01]  /*0c30*/  IMAD.IADD R17, R5, 0x1, R19 ;  /* 0x0000000105117824 */ /* 0x002fe200078e0213 */
[----:B------:R-:W-:-:S02]  /*0c40*/  LEA.HI.X.SX32 R18, R21, R2, 0x1, P1 ;  /* 0x0000000215127211 */ /* 0x000fc400008f0eff */
[C---:B------:R-:W-:Y:S02]  /*0c50*/  LEA R6, P0, R7.reuse, UR10, 0x2 ;  /* 0x0000000a07067c11 */ /* 0x040fe4000f8010ff */
[----:B------:R-:W-:Y:S01]  /*0c60*/  IADD3 R16, P1, PT, R0, R19, RZ ;  /* 0x0000001300107210 */ /* 0x000fe20007f3e0ff */
[----:B------:R-:W5:Y:S01]  /*0c70*/  LDG.E R13, desc[UR8][R12.64] ;  /* 0x000000080c0d7981 */ /* 0x000f62000c1e1900 */
[----:B------:R-:W-:Y:S02]  /*0c80*/  LEA.HI.X R7, R7, UR11, R18, 0x2, P0 ;  /* 0x0000000b07077c11 */ /* 0x000fe400080f1412 */
[----:B------:R-:W-:Y:S02]  /*0c90*/  LEA.HI.X.SX32 R19, R19, R2, 0x1, P1 ;  /* 0x0000000213137211 */ /* 0x000fe400008f0eff */
[----:B----4-:R-:W-:Y:S02]  /*0ca0*/  LEA R8, P0, R16, UR10, 0x2 ;  /* 0x0000000a10087c11 */ /* 0x010fe4000f8010ff */
[----:B------:R-:W-:Y:S01]  /*0cb0*/  IADD3 R18, P1, PT, R0, R17, RZ ;  /* 0x0000001100127210 */ /* 0x000fe20007f3e0ff */
[----:B------:R-:W4:Y:S01]  /*0cc0*/  LDG.E R7, desc[UR8][R6.64] ;  /* 0x0000000806077981 */ /* 0x000f22000c1e1900 */
[----:B------:R-:W-:-:S02]  /*0cd0*/  LEA.HI.X R9, R16, UR11, R19, 0x2, P0 ;  /* 0x0000000b10097c11 */ /* 0x000fc400080f1413 */
[----:B------:R-:W-:Y:S02]  /*0ce0*/  LEA.HI.X.SX32 R17, R17, R2, 0x1, P1 ;  /* 0x0000000211117211 */ /* 0x000fe400008f0eff */
[C---:B------:R-:W-:Y:S02]  /*0cf0*/  LEA R16, P0, R18.reuse, UR10, 0x2 ;  /* 0x0000000a12107c11 */ /* 0x040fe4000f8010ff */
[----:B------:R-:W4:Y:S02]  /*0d00*/  LDG.E R9, desc[UR8][R8.64] ;  /* 0x0000000808097981 */ /* 0x000f24000c1e1900 */
[----:B------:R-:W-:-:S06]  /*0d10*/  LEA.HI.X R17, R18, UR11, R17, 0x2, P0 ;  /* 0x0000000b12117c11 */ /* 0x000fcc00080f1411 */
[----:B------:R-:W4:Y:S01]  /*0d20*/  LDG.E R17, desc[UR8][R16.64] ;  /* 0x0000000810117981 */ /* 0x000f22000c1e1900 */
[----:B------:R-:W-:Y:S01]  /*0d30*/  UIADD3 UR4, UPT, UPT, UR4, 0x8, URZ ;  /* 0x0000000804047890 */ /* 0x000fe2000fffe0ff */
[----:B--2---:R-:W-:-:S04]  /*0d40*/  FADD R15, R26, R15 ;  /* 0x0000000f1a0f7221 */ /* 0x004fc80000000000 */
[----:B---3--:R-:W-:-:S04]  /*0d50*/  FADD R15, R15, R4 ;  /* 0x000000040f0f7221 */ /* 0x008fc80000000000 */
[----:B-----5:R-:W-:-:S04]  /*0d60*/  FADD R15, R15, R14 ;  /* 0x0000000e0f0f7221 */ /* 0x020fc80000000000 */
[----:B------:R-:W-:-:S04]  /*0d70*/  FADD R10, R15, R10 ;  /* 0x0000000a0f0a7221 */ /* 0x000fc80000000000 */
[----:B------:R-:W-:-:S04]  /*0d80*/  FADD R10, R10, R13 ;  /* 0x0000000d0a0a7221 */ /* 0x000fc80000000000 */
[----:B----4-:R-:W-:-:S04]  /*0d90*/  FADD R10, R10, R7 ;  /* 0x000000070a0a7221 */ /* 0x010fc80000000000 */
[----:B------:R-:W-:-:S04]  /*0da0*/  FADD R10, R10, R9 ;  /* 0x000000090a0a7221 */ /* 0x000fc80000000000 */
[----:B------:R-:W-:-:S07]  /*0db0*/  FADD R26, R10, R17 ;  /* 0x000000110a1a7221 */ /* 0x000fce0000000000 */
.L_x_15:
[----:B------:R-:W-:Y:S05]  /*0dc0*/  BRA.U !UP1, `(.L_x_12) ;  /* 0x0000000109c87547 */ /* 0x000fea000b800000 */
[----:B------:R-:W-:Y:S02]  /*0dd0*/  UISETP.GE.U32.AND UP0, UPT, UR6, 0x4, UPT ;  /* 0x000000040600788c */ /* 0x000fe4000bf06070 */
        /* <DEDUP_REMOVED lines=16> */
[----:B------:R-:W-:Y:S02]  /*0ee0*/  LEA.HI.X R7, R10, UR7, R11, 0x2, P1 ;  /* 0x000000070a077c11 */ /* 0x000fe400088f140b */
[-C--:B------:R-:W-:Y:S02]  /*0ef0*/  LEA.HI.X.SX32 R13, R13, R2.reuse, 0x1, P2 ;  /* 0x000000020d0d7211 */ /* 0x080fe400010f0eff */
[----:B------:R-:W-:Y:S01]  /*0f00*/  LEA R10, P0, R12, UR6, 0x2 ;  /* 0x000000060c0a7c11 */ /* 0x000fe2000f8010ff */
[----:B------:R-:W2:Y:S01]  /*0f10*/  LDG.E R9, desc[UR8][R8.64] ;  /* 0x0000000808097981 */ /* 0x000ea2000c1e1900 */
[----:B------:R-:W-:Y:S02]  /*0f20*/  IADD3 R4, P1, PT, R0, R15, RZ ;  /* 0x0000000f00047210 */ /* 0x000fe40007f3e0ff */
[----:B------:R-:W-:Y:S01]  /*0f30*/  LEA.HI.X R11, R12, UR7, R13, 0x2, P0 ;  /* 0x000000070c0b7c11 */ /* 0x000fe200080f140d */
[----:B------:R-:W3:Y:S01]  /*0f40*/  LDG.E R7, desc[UR8][R6.64] ;  /* 0x0000000806077981 */ /* 0x000ee2000c1e1900 */
[----:B------:R-:W-:-:S02]  /*0f50*/  LEA.HI.X.SX32 R15, R15, R2, 0x1, P1 ;  /* 0x000000020f0f7211 */ /* 0x000fc400008f0eff */
[C---:B------:R-:W-:Y:S02]  /*0f60*/  LEA R12, P0, R4.reuse, UR6, 0x2 ;  /* 0x00000006040c7c11 */ /* 0x040fe4000f8010ff */
[----:B------:R-:W4:Y:S02]  /*0f70*/  LDG.E R11, desc[UR8][R10.64] ;  /* 0x000000080a0b7981 */ /* 0x000f24000c1e1900 */
[----:B------:R-:W-:-:S06]  /*0f80*/  LEA.HI.X R13, R4, UR7, R15, 0x2, P0 ;  /* 0x00000007040d7c11 */ /* 0x000fcc00080f140f */
[----:B------:R-:W5:Y:S01]  /*0f90*/  LDG.E R13, desc[UR8][R12.64] ;  /* 0x000000080c0d7981 */ /* 0x000f62000c1e1900 */
[----:B------:R-:W-:Y:S01]  /*0fa0*/  UIADD3 UR4, UPT, UPT, UR4, 0x4, URZ ;  /* 0x0000000404047890 */ /* 0x000fe2000fffe0ff */
[----:B--2---:R-:W-:-:S04]  /*0fb0*/  FADD R26, R26, R9 ;  /* 0x000000091a1a7221 */ /* 0x004fc80000000000 */
[----:B---3--:R-:W-:-:S04]  /*0fc0*/  FADD R26, R26, R7 ;  /* 0x000000071a1a7221 */ /* 0x008fc80000000000 */
[----:B----4-:R-:W-:-:S04]  /*0fd0*/  FADD R26, R26, R11 ;  /* 0x0000000b1a1a7221 */ /* 0x010fc80000000000 */
[----:B-----5:R-:W-:-:S07]  /*0fe0*/  FADD R26, R26, R13 ;  /* 0x0000000d1a1a7221 */ /* 0x020fce0000000000 */
.L_x_16:
[----:B------:R-:W-:Y:S05]  /*0ff0*/  BRA.U !UP1, `(.L_x_12) ;  /* 0x00000001093c7547 */ /* 0x000fea000b800000 */
[----:B------:R-:W0:Y:S01]  /*1000*/  LDCU UR10, c[0x0][0x380] ;  /* 0x00007000ff0a77ac */ /* 0x000e220008000800 */
[----:B------:R-:W-:Y:S01]  /*1010*/  IMAD R3, R3, UR4, RZ ;  /* 0x0000000403037c24 */ /* 0x000fe2000f8e02ff */
[----:B------:R-:W1:Y:S01]  /*1020*/  LDCU.64 UR6, c[0x0][0x390] ;  /* 0x00007200ff0677ac */ /* 0x000e620008000a00 */
[----:B------:R-:W-:Y:S02]  /*1030*/  UIADD3 UR5, UPT, UPT, -UR5, URZ, URZ ;  /* 0x000000ff05057290 */ /* 0x000fe4000fffe1ff */
[----:B0-----:R-:W-:-:S10]  /*1040*/  IMAD R3, R3, UR10, RZ ;  /* 0x0000000a03037c24 */ /* 0x001fd4000f8e02ff */
.L_x_17:
[----:B------:R-:W-:-:S04]  /*1050*/  IADD3 R4, P0, PT, R0, R3, RZ ;  /* 0x0000000300047210 */ /* 0x000fc80007f1e0ff */
[----:B------:R-:W-:Y:S02]  /*1060*/  LEA.HI.X.SX32 R7, R3, R2, 0x1, P0 ;  /* 0x0000000203077211 */ /* 0x000fe400000f0eff */
[----:B-1----:R-:W-:-:S04]  /*1070*/  LEA R6, P0, R4, UR6, 0x2 ;  /* 0x0000000604067c11 */ /* 0x002fc8000f8010ff */
[----:B------:R-:W-:-:S06]  /*1080*/  LEA.HI.X R7, R4, UR7, R7, 0x2, P0 ;  /* 0x0000000704077c11 */ /* 0x000fcc00080f1407 */
[----:B------:R-:W2:Y:S01]  /*1090*/  LDG.E R7, desc[UR8][R6.64] ;  /* 0x0000000806077981 */ /* 0x000ea2000c1e1900 */
[----:B------:R-:W-:Y:S01]  /*10a0*/  UIADD3 UR5, UPT, UPT, UR5, 0x1, URZ ;  /* 0x0000000105057890 */ /* 0x000fe2000fffe0ff */
[----:B------:R-:W-:-:S03]  /*10b0*/  IMAD.IADD R3, R5, 0x1, R3 ;  /* 0x0000000105037824 */ /* 0x000fc600078e0203 */
[----:B------:R-:W-:Y:S01]  /*10c0*/  UISETP.NE.AND UP0, UPT, UR5, URZ, UPT ;  /* 0x000000ff0500728c */ /* 0x000fe2000bf05270 */
[----:B--2---:R-:W-:-:S08]  /*10d0*/  FADD R26, R7, R26 ;  /* 0x0000001a071a7221 */ /* 0x004fd00000000000 */
[----:B------:R-:W-:Y:S05]  /*10e0*/  BRA.U UP0, `(.L_x_17) ;  /* 0xfffffffd00d87547 */ /* 0x000fea000b83ffff */
.L_x_12:
[----:B------:R-:W0:Y:S01]  /*10f0*/  LDCU.64 UR4, c[0x0][0x398] ;  /* 0x00007300ff0477ac */ /* 0x000e220008000a00 */
[----:B------:R-:W-:Y:S02]  /*1100*/  SHF.R.S32.HI R3, RZ, 0x1f, R0 ;  /* 0x0000001fff037819 */ /* 0x000fe40000011400 */
[----:B0-----:R-:W-:-:S04]  /*1110*/  LEA R2, P0, R0, UR4, 0x2 ;  /* 0x0000000400027c11 */ /* 0x001fc8000f8010ff */
[----:B------:R-:W-:-:S05]  /*1120*/  LEA.HI.X R3, R0, UR5, R3, 0x2, P0 ;  /* 0x0000000500037c11 */ /* 0x000fca00080f1403 */
[----:B------:R-:W-:Y:S01]  /*1130*/  STG.E desc[UR8][R2.64], R26 ;  /* 0x0000001a02007986 */ /* 0x000fe2000c101908 */
[----:B------:R-:W-:Y:S05]  /*1140*/  EXIT ;  /* 0x000000000000794d */ /* 0x000fea0003800000 */
.L_x_18:
        /* <DEDUP_REMOVED lines=11> */
.L_x_55:


//--------------------- .text._ZN22matmul_improved_reduce22matmul_improved_reduceEiiiiPKfS1_Pf --------------------------
	.section	.text._ZN22matmul_improved_reduce22matmul_improved_reduceEiiiiPKfS1_Pf,"ax",@progbits
	.align	128
        .global         _ZN22matmul_improved_reduce22matmul_improved_reduceEiiiiPKfS1_Pf
        .type           _ZN22matmul_improved_reduce22matmul_improved_reduceEiiiiPKfS1_Pf,@function
        .size           _ZN22matmul_improved_reduce22matmul_improved_reduceEiiiiPKfS1_Pf,(.L_x_56 - _ZN22matmul_improved_reduce22matmul_improved_reduceEiiiiPKfS1_Pf)
        .other          _ZN22matmul_improved_reduce22matmul_improved_reduceEiiiiPKfS1_Pf,@"STO_CUDA_ENTRY STV_DEFAULT"
_ZN22matmul_improved_reduce22matmul_improved_reduceEiiiiPKfS1_Pf:
.text._ZN22matmul_improved_reduce22matmul_improved_reduceEiiiiPKfS1_Pf:
[----:B------:R-:W-:Y:S08]  /*0000*/  LDC R1, c[0x0][0x37c] ;  /* 0x0000df00ff017b82 */ /* 0x000ff00000000800 */
[----:B------:R-:W1:Y:S08]  /*0010*/  S2UR UR9, SR_CTAID.Z ;  /* 0x00000000000979c3 */ /* 0x000e700000002700 */
[----:B------:R-:W2:Y:S01]  /*0020*/  LDC R0, c[0x0][0x388] ;  /* 0x0000e200ff007b82 */ /* 0x000ea20000000800 */
[----:B-1----:R-:W-:-:S06]  /*0030*/  USHF.L.U32 UR7, UR9, 0x6, URZ ;  /* 0x0000000609077899 */ /* 0x002fcc00080006ff */
[----:B--2---:R-:W-:-:S13]  /*0040*/  ISETP.LE.AND P0, PT, R0, UR7, PT ;  /* 0x0000000700007c0c */ /* 0x004fda000bf03270 */
[----:B------:R-:W-:Y:S05]  /*0050*/  @P0 EXIT ;  /* 0x000000000000094d */ /* 0x000fea0003800000 */
[----:B------:R-:W1:Y:S01]  /*0060*/  S2R R16, SR_TID.Y ;  /* 0x0000000000107919 */ /* 0x000e620000002200 */
[----:B------:R-:W2:Y:S01]  /*0070*/  LDCU UR8, c[0x0][0x364] ;  /* 0x00006c80ff0877ac */ /* 0x000ea20008000800 */
[----:B------:R-:W1:Y:S01]  /*0080*/  LDC R3, c[0x0][0x360] ;  /* 0x0000d800ff037b82 */ /* 0x000e620000000800 */
[----:B------:R-:W-:Y:S01]  /*0090*/  BSSY.RECONVERGENT B0, `(.L_x_19) ;  /* 0x00000db000007945 */ /* 0x000fe20003800200 */
[----:B------:R-:W1:Y:S01]  /*00a0*/  S2R R2, SR_TID.X ;  /* 0x0000000000027919 */ /* 0x000e620000002100 */
[----:B------:R-:W3:Y:S01]  /*00b0*/  LDCU.64 UR10, c[0x0][0x358] ;  /* 0x00006b00ff0a77ac */ /* 0x000ee20008000a00 */
[----:B------:R-:W4:Y:S04]  /*00c0*/  LDCU UR19, c[0x0][0x388] ;  /* 0x00007100ff1377ac */ /* 0x000f280008000800 */
[----:B------:R-:W2:Y:S01]  /*00d0*/  S2UR UR4, SR_CTAID.Y ;  /* 0x00000000000479c3 */ /* 0x000ea20000002600 */
[----:B------:R-:W5:Y:S01]  /*00e0*/  LDCU UR18, c[0x0][0x388] ;  /* 0x00007100ff1277ac */ /* 0x000f620008000800 */
[----:B------:R-:W1:Y:S06]  /*00f0*/  LDCU.64 UR12, c[0x0][0x380] ;  /* 0x00007000ff0c77ac */ /* 0x000e6c0008000a00 */
[----:B------:R-:W3:Y:S01]  /*0100*/  S2UR UR5, SR_CTAID.X ;  /* 0x00000000000579c3 */ /* 0x000ee20000002500 */
[----:B------:R-:W1:Y:S01]  /*0110*/  LDCU.64 UR20, c[0x0][0x380] ;  /* 0x00007000ff1477ac */ /* 0x000e620008000a00 */
[----:B--2---:R-:W-:Y:S01]  /*0120*/  UIMAD UR4, UR8, UR4, URZ ;  /* 0x00000004080472a4 */ /* 0x004fe2000f8e02ff */
[----:B-1----:R-:W-:-:S03]  /*0130*/  IMAD R30, R3, R16, R2 ;  /* 0x00000010031e7224 */ /* 0x002fc600078e0202 */
[----:B------:R-:W-:Y:S02]  /*0140*/  USHF.L.U32 UR4, UR4, 0x2, URZ ;  /* 0x0000000204047899 */ /* 0x000fe400080006ff */
[----:B------:R-:W-:Y:S01]  /*0150*/  ISETP.GT.U32.AND P0, PT, R30, 0x3ff, PT ;  /* 0x000003ff1e00780c */ /* 0x000fe20003f04070 */
[----:B---3--:R-:W-:-:S05]  /*0160*/  IMAD R0, R3, UR5, RZ ;  /* 0x0000000503007c24 */ /* 0x008fca000f8e02ff */
[----:B------:R-:W-:-:S07]  /*0170*/  SHF.L.U32 R0, R0, 0x2, RZ ;  /* 0x0000000200007819 */ /* 0x000fce00000006ff */
[----:B----45:R-:W-:Y:S05]  /*0180*/  @P0 BRA `(.L_x_20) ;  /* 0x0000000c002c0947 */ /* 0x030fea0003800000 */
[----:B------:R-:W-:Y:S01]  /*0190*/  IMAD R3, R3, UR8, RZ ;  /* 0x0000000803037c24 */ /* 0x000fe2000f8e02ff */
[----:B------:R-:W-:Y:S03]  /*01a0*/  BSSY.RECONVERGENT B1, `(.L_x_21) ;  /* 0x0000047000017945 */ /* 0x000fe60003800200 */
[----:B------:R-:W1:Y:S01]  /*01b0*/  I2F.U32.RP R9, R3 ;  /* 0x0000000300097306 */ /* 0x000e620000209000 */
[-C--:B------:R-:W-:Y:S02]  /*01c0*/  IADD3 R6, PT, PT, R30, R3.reuse, RZ ;  /* 0x000000031e067210 */ /* 0x080fe40007ffe0ff */
[----:B------:R-:W-:Y:S02]  /*01d0*/  IADD3 R11, PT, PT, RZ, -R3, RZ ;  /* 0x80000003ff0b7210 */ /* 0x000fe40007ffe0ff */
[C---:B------:R-:W-:Y:S02]  /*01e0*/  ISETP.GE.U32.AND P0, PT, R6.reuse, 0x400, PT ;  /* 0x000004000600780c */ /* 0x040fe40003f06070 */
[----:B------:R-:W-:-:S02]  /*01f0*/  VIMNMX.U32 R7, PT, PT, R6, 0x400, !PT ;  /* 0x0000040006077848 */ /* 0x000fc40007fe0000 */
[----:B------:R-:W-:Y:S02]  /*0200*/  SEL R8, RZ, 0x1, P0 ;  /* 0x00000001ff087807 */ /* 0x000fe40000000000 */
[----:B------:R-:W-:Y:S02]  /*0210*/  ISETP.NE.U32.AND P2, PT, R3, RZ, PT ;  /* 0x000000ff0300720c */ /* 0x000fe40003f45070 */
[----:B------:R-:W-:Y:S01]  /*0220*/  IADD3 R6, PT, PT, R7, -R6, -R8 ;  /* 0x8000000607067210 */ /* 0x000fe20007ffe808 */
[----:B-1----:R-:W1:Y:S02]  /*0230*/  MUFU.RCP R9, R9 ;  /* 0x0000000900097308 */ /* 0x002e640000001000 */
[----:B-1----:R-:W-:-:S06]  /*0240*/  IADD3 R4, PT, PT, R9, 0xffffffe, RZ ;  /* 0x0ffffffe09047810 */ /* 0x002fcc0007ffe0ff */
[----:B------:R1:W2:Y:S02]  /*0250*/  F2I.FTZ.U32.TRUNC.NTZ R5, R4 ;  /* 0x0000000400057305 */ /* 0x0002a4000021f000 */
[----:B-1----:R-:W-:Y:S02]  /*0260*/  HFMA2 R4, -RZ, RZ, 0, 0 ;  /* 0x00000000ff047431 */ /* 0x002fe400000001ff */
[----:B--2---:R-:W-:-:S04]  /*0270*/  IMAD R11, R11, R5, RZ ;  /* 0x000000050b0b7224 */ /* 0x004fc800078e02ff */
[----:B------:R-:W-:-:S06]  /*0280*/  IMAD.HI.U32 R5, R5, R11, R4 ;  /* 0x0000000b05057227 */ /* 0x000fcc00078e0004 */
[----:B------:R-:W-:-:S05]  /*0290*/  IMAD.HI.U32 R5, R5, R6, RZ ;  /* 0x0000000605057227 */ /* 0x000fca00078e00ff */
[----:B------:R-:W-:-:S05]  /*02a0*/  IADD3 R4, PT, PT, -R5, RZ, RZ ;  /* 0x000000ff05047210 */ /* 0x000fca0007ffe1ff */
[----:B------:R-:W-:-:S05]  /*02b0*/  IMAD R6, R3, R4, R6 ;  /* 0x0000000403067224 */ /* 0x000fca00078e0206 */
[----:B------:R-:W-:-:S13]  /*02c0*/  ISETP.GE.U32.AND P0, PT, R6, R3, PT ;  /* 0x000000030600720c */ /* 0x000fda0003f06070 */
[----:B------:R-:W-:Y:S02]  /*02d0*/  @P0 IADD3 R6, PT, PT, -R3, R6, RZ ;  /* 0x0000000603060210 */ /* 0x000fe40007ffe1ff */
[----:B------:R-:W-:Y:S02]  /*02e0*/  @P0 IADD3 R5, PT, PT, R5, 0x1, RZ ;  /* 0x0000000105050810 */ /* 0x000fe40007ffe0ff */
[----:B------:R-:W-:-:S13]  /*02f0*/  ISETP.GE.U32.AND P1, PT, R6, R3, PT ;  /* 0x000000030600720c */ /* 0x000fda0003f26070 */
[----:B------:R-:W-:Y:S02]  /*0300*/  @P1 IADD3 R5, PT, PT, R5, 0x1, RZ ;  /* 0x0000000105051810 */ /* 0x000fe40007ffe0ff */
[----:B------:R-:W-:-:S04]  /*0310*/  @!P2 LOP3.LUT R5, RZ, R3, RZ, 0x33, !PT ;  /* 0x00000003ff05a212 */ /* 0x000fc800078e33ff */
[----:B------:R-:W-:-:S04]  /*0320*/  IADD3 R4, PT, PT, R8, R5, RZ ;  /* 0x0000000508047210 */ /* 0x000fc80007ffe0ff */
[C---:B------:R-:W-:Y:S02]  /*0330*/  LOP3.LUT R5, R4.reuse, 0x3, RZ, 0xc0, !PT ;  /* 0x0000000304057812 */ /* 0x040fe400078ec0ff */
[----:B------:R-:W-:Y:S02]  /*0340*/  ISETP.GE.U32.AND P2, PT, R4, 0x3, PT ;  /* 0x000000030400780c */ /* 0x000fe40003f46070 */
[----:B------:R-:W-:-:S13]  /*0350*/  ISETP.NE.AND P0, PT, R5, 0x3, PT ;  /* 0x000000030500780c */ /* 0x000fda0003f05270 */
[----:B------:R-:W-:Y:S05]  /*0360*/  @!P0 BRA `(.L_x_22) ;  /* 0x0000000000a88947 */ /* 0x000fea0003800000 */
[----:B------:R-:W1:Y:S01]  /*0370*/  S2UR UR6, SR_CgaCtaId ;  /* 0x00000000000679c3 */ /* 0x000e620000008800 */
[----:B------:R-:W-:Y:S01]  /*0380*/  IADD3 R4, PT, PT, R4, 0x1, RZ ;  /* 0x0000000104047810 */ /* 0x000fe20007ffe0ff */
[----:B------:R-:W-:Y:S01]  /*0390*/  UMOV UR5, 0x400 ;  /* 0x0000040000057882 */ /* 0x000fe20000000000 */
[----:B------:R-:W-:Y:S02]  /*03a0*/  SHF.L.U32 R12, R30, 0x2, RZ ;  /* 0x000000021e0c7819 */ /* 0x000fe400000006ff */
[----:B------:R-:W-:-:S04]  /*03b0*/  LOP3.LUT R4, R4, 0x3, RZ, 0xc0, !PT ;  /* 0x0000000304047812 */ /* 0x000fc800078ec0ff */
[----:B------:R-:W-:Y:S01]  /*03c0*/  IADD3 R14, PT, PT, -R4, RZ, RZ ;  /* 0x000000ff040e7210 */ /* 0x000fe20007ffe1ff */
[----:B-1----:R-:W-:-:S06]  /*03d0*/  ULEA UR5, UR6, UR5, 0x18 ;  /* 0x0000000506057291 */ /* 0x002fcc000f8ec0ff */
[----:B------:R-:W-:-:S07]  /*03e0*/  LEA R13, R30, UR5, 0x4 ;  /* 0x000000051e0d7c11 */ /* 0x000fce000f8e20ff */
.L_x_23:
[----:B------:R-:W-:Y:S01]  /*03f0*/  LOP3.LUT R5, R12, 0x3c, RZ, 0xc0, !PT ;  /* 0x0000003c0c057812 */ /* 0x000fe200078ec0ff */
[----:B------:R-:W1:Y:S01]  /*0400*/  LDCU.64 UR14, c[0x0][0x390] ;  /* 0x00007200ff0e77ac */ /* 0x000e620008000a00 */
[----:B------:R-:W-:Y:S02]  /*0410*/  LEA.HI R15, R30, UR4, RZ, 0x1c ;  /* 0x000000041e0f7c11 */ /* 0x000fe4000f8fe0ff */
[----:B------:R-:W-:Y:S01]  /*0420*/  IADD3 R4, PT, PT, R5, UR7, RZ ;  /* 0x0000000705047c10 */ /* 0x000fe2000fffe0ff */
[----:B------:R-:W2:Y:S01]  /*0430*/  LDCU.64 UR16, c[0x0][0x398] ;  /* 0x00007300ff1077ac */ /* 0x000ea20008000a00 */
[----:B------:R-:W-:Y:S02]  /*0440*/  IADD3 R17, PT, PT, R0, R5, RZ ;  /* 0x0000000500117210 */ /* 0x000fe40007ffe0ff */
[----:B------:R-:W-:Y:S02]  /*0450*/  IADD3 R5, PT, PT, R4, 0x3, RZ ;  /* 0x0000000304057810 */ /* 0x000fe40007ffe0ff */
[----:B------:R-:W-:-:S02]  /*0460*/  IADD3 R6, PT, PT, R17, 0x3, RZ ;  /* 0x0000000311067810 */ /* 0x000fc40007ffe0ff */
[----:B------:R-:W-:Y:S02]  /*0470*/  ISETP.GE.AND P0, PT, R5, UR18, PT ;  /* 0x0000001205007c0c */ /* 0x000fe4000bf06270 */
[----:B------:R-:W-:Y:S02]  /*0480*/  ISETP.GE.AND P1, PT, R6, UR13, PT ;  /* 0x0000000d06007c0c */ /* 0x000fe4000bf26270 */
[----:B------:R-:W-:Y:S02]  /*0490*/  ISETP.GE.OR P0, PT, R15, UR12, P0 ;  /* 0x0000000c0f007c0c */ /* 0x000fe40008706670 */
[----:B------:R-:W-:Y:S02]  /*04a0*/  LEA.HI R18, R30, UR7, RZ, 0x1c ;  /* 0x000000071e127c11 */ /* 0x000fe4000f8fe0ff */
[----:B-1----:R-:W-:Y:S02]  /*04b0*/  MOV R5, UR15 ;  /* 0x0000000f00057c02 */ /* 0x002fe40008000f00 */
[----:B------:R-:W-:-:S02]  /*04c0*/  ISETP.GE.OR P1, PT, R18, UR18, P1 ;  /* 0x0000001212007c0c */ /* 0x000fc40008f26670 */
[----:B------:R-:W-:Y:S02]  /*04d0*/  IADD3 R14, PT, PT, R14, 0x1, RZ ;  /* 0x000000010e0e7810 */ /* 0x000fe40007ffe0ff */
[----:B--2---:R-:W-:Y:S02]  /*04e0*/  MOV R6, UR16 ;  /* 0x0000001000067c02 */ /* 0x004fe40008000f00 */
[----:B------:R-:W-:Y:S01]  /*04f0*/  MOV R7, UR17 ;  /* 0x0000001100077c02 */ /* 0x000fe20008000f00 */
[----:B------:R-:W1:Y:S01]  /*0500*/  @!P0 LDC.64 R8, c[0x0][0x390] ;  /* 0x0000e400ff088b82 */ /* 0x000e620000000a00 */
[----:B------:R-:W-:Y:S01]  /*0510*/  @!P0 IMAD R15, R15, UR18, R4 ;  /* 0x000000120f0f8c24 */ /* 0x000fe2000f8e0204 */
[----:B------:R-:W-:Y:S02]  /*0520*/  MOV R4, UR14 ;  /* 0x0000000e00047c02 */ /* 0x000fe40008000f00 */
[C---:B------:R-:W-:Y:S02]  /*0530*/  LEA R12, R3.reuse, R12, 0x2 ;  /* 0x0000000c030c7211 */ /* 0x040fe400078e10ff */
[----:B------:R-:W-:Y:S01]  /*0540*/  @!P1 IMAD R17, R18, UR13, R17 ;  /* 0x0000000d12119c24 */ /* 0x000fe2000f8e0211 */
[----:B------:R-:W-:Y:S01]  /*0550*/  IADD3 R30, PT, PT, R3, R30, RZ ;  /* 0x0000001e031e7210 */ /* 0x000fe20007ffe0ff */
[----:B------:R-:W2:Y:S01]  /*0560*/  @!P1 LDC.64 R10, c[0x0][0x398] ;  /* 0x0000e600ff0a9b82 */ /* 0x000ea20000000a00 */
[----:B-1----:R-:W-:-:S05]  /*0570*/  @!P0 IMAD.WIDE.U32 R4, R15, 0x4, R8 ;  /* 0x000000040f048825 */ /* 0x002fca00078e0008 */
[----:B------:R-:W-:Y:S01]  /*0580*/  @!PT LDS RZ, [RZ] ;  /* 0x00000000fffff984 */ /* 0x000fe20000000800 */
[----:B------:R-:W-:Y:S01]  /*0590*/  @!PT LDS RZ, [RZ] ;  /* 0x00000000fffff984 */ /* 0x000fe20000000800 */
[----:B------:R-:W-:Y:S01]  /*05a0*/  @!PT LDS RZ, [RZ] ;  /* 0x00000000fffff984 */ /* 0x000fe20000000800 */
[----:B------:R-:W-:Y:S01]  /*05b0*/  LDGSTS.E.128 [R13], desc[UR10][R4.64], !P0 ;  /* 0x00000000040d7fae */ /* 0x000fe2000c1a180a */
[----:B------:R-:W-:Y:S01]  /*05c0*/  ISETP.NE.AND P0, PT, R14, RZ, PT ;  /* 0x000000ff0e00720c */ /* 0x000fe20003f05270 */
[----:B--2---:R-:W-:-:S05]  /*05d0*/  @!P1 IMAD.WIDE R6, R17, 0x4, R10 ;  /* 0x0000000411069825 */ /* 0x004fca00078e020a */
[----:B------:R1:W-:Y:S02]  /*05e0*/  LDGSTS.E.128 [R13+0x4000], desc[UR10][R6.64], !P1 ;  /* 0x04000000060d7fae */ /* 0x0003e4000c9a180a */
[----:B-1----:R-:W-:-:S05]  /*05f0*/  LEA R13, R3, R13, 0x4 ;  /* 0x0000000d030d7211 */ /* 0x002fca00078e20ff */
[----:B------:R-:W-:Y:S05]  /*0600*/  @P0 BRA `(.L_x_23) ;  /* 0xfffffffc00780947 */ /* 0x000fea000383ffff */
.L_x_22:
[----:B------:R-:W-:Y:S05]  /*0610*/  BSYNC.RECONVERGENT B1 ;  /* 0x0000000000017941 */ /* 0x000fea0003800200 */
.L_x_21:
[----:B------:R-:W-:Y:S05]  /*0620*/  @!P2 BRA `(.L_x_20) ;  /* 0x000000080004a947 */ /* 0x000fea0003800000 */
[----:B------:R-:W1:Y:S01]  /*0630*/  S2R R5, SR_CgaCtaId ;  /* 0x0000000000057919 */ /* 0x000e620000008800 */
[----:B------:R-:W-:Y:S01]  /*0640*/  MOV R4, 0x400 ;  /* 0x0000040000047802 */ /* 0x000fe20000000f00 */
[C---:B------:R-:W-:Y:S01]  /*0650*/  IMAD R8, R3.reuse, 0x3, R30 ;  /* 0x0000000303087824 */ /* 0x040fe200078e021e */
[C---:B------:R-:W-:Y:S02]  /*0660*/  SHF.L.U32 R9, R30.reuse, 0x2, RZ ;  /* 0x000000021e097819 */ /* 0x040fe400000006ff */
[C---:B------:R-:W-:Y:S02]  /*0670*/  LEA R28, R3.reuse, R30, 0x1 ;  /* 0x0000001e031c7211 */ /* 0x040fe400078e08ff */
[----:B------:R-:W-:Y:S02]  /*0680*/  LEA R29, R3, R9, 0x3 ;  /* 0x00000009031d7211 */ /* 0x000fe400078e18ff */
[----:B-1----:R-:W-:Y:S01]  /*0690*/  LEA R6, R5, R4, 0x18 ;  /* 0x0000000405067211 */ /* 0x002fe200078ec0ff */
[----:B------:R-:W-:Y:S01]  /*06a0*/  IMAD R4, R3, 0xc, R9 ;  /* 0x0000000c03047824 */ /* 0x000fe200078e0209 */
[----:B------:R-:W-:-:S02]  /*06b0*/  IADD3 R5, PT, PT, R30, R3, RZ ;  /* 0x000000031e057210 */ /* 0x000fc40007ffe0ff */
[CC--:B------:R-:W-:Y:S01]  /*06c0*/  LEA R11, R3.reuse, R6.reuse, 0x4 ;  /* 0x00000006030b7211 */ /* 0x0c0fe200078e20ff */
[C---:B------:R-:W-:Y:S01]  /*06d0*/  IMAD R17, R3.reuse, 0x30, R6 ;  /* 0x0000003003117824 */ /* 0x040fe200078e0206 */
[-C--:B------:R-:W-:Y:S02]  /*06e0*/  LEA R13, R3, R6.reuse, 0x5 ;  /* 0x00000006030d7211 */ /* 0x080fe400078e28ff */
[C---:B------:R-:W-:Y:S02]  /*06f0*/  LEA R10, R30.reuse, R11, 0x4 ;  /* 0x0000000b1e0a7211 */ /* 0x040fe400078e20ff */
[----:B------:R-:W-:Y:S02]  /*0700*/  SHF.L.U32 R7, R5, 0x2, RZ ;  /* 0x0000000205077819 */ /* 0x000fe400000006ff */
[C---:B------:R-:W-:Y:S02]  /*0710*/  LEA R6, R30.reuse, R6, 0x4 ;  /* 0x000000061e067211 */ /* 0x040fe400078e20ff */
[----:B------:R-:W-:-:S02]  /*0720*/  LEA R11, R30, R13, 0x4 ;  /* 0x0000000d1e0b7211 */ /* 0x000fc400078e20ff */
[----:B------:R-:W-:-:S07]  /*0730*/  LEA R17, R30, R17, 0x4 ;  /* 0x000000111e117211 */ /* 0x000fce00078e20ff */
.L_x_24:
[----:B------:R-:W-:Y:S01]  /*0740*/  LOP3.LUT R13, R9, 0x3c, RZ, 0xc0, !PT ;  /* 0x0000003c090d7812 */ /* 0x000fe200078ec0ff */
[----:B------:R-:W1:Y:S01]  /*0750*/  LDCU.64 UR14, c[0x0][0x390] ;  /* 0x00007200ff0e77ac */ /* 0x000e620008000a00 */
[----:B------:R-:W-:Y:S02]  /*0760*/  LEA.HI R19, R30, UR4, RZ, 0x1c ;  /* 0x000000041e137c11 */ /* 0x000fe4000f8fe0ff */
[----:B------:R-:W-:Y:S01]  /*0770*/  IADD3 R14, PT, PT, R13, UR7, RZ ;  /* 0x000000070d0e7c10 */ /* 0x000fe2000fffe0ff */
[----:B------:R-:W2:Y:S01]  /*0780*/  LDCU.64 UR16, c[0x0][0x398] ;  /* 0x00007300ff1077ac */ /* 0x000ea20008000a00 */
[----:B------:R-:W-:Y:S02]  /*0790*/  IADD3 R24, PT, PT, R0, R13, RZ ;  /* 0x0000000d00187210 */ /* 0x000fe40007ffe0ff */
[----:B------:R-:W-:Y:S02]  /*07a0*/  IADD3 R12, PT, PT, R14, 0x3, RZ ;  /* 0x000000030e0c7810 */ /* 0x000fe40007ffe0ff */
[----:B------:R-:W-:-:S02]  /*07b0*/  LOP3.LUT R31, R7, 0x3c, RZ, 0xc0, !PT ;  /* 0x0000003c071f7812 */ /* 0x000fc400078ec0ff */
[----:B------:R-:W-:Y:S02]  /*07c0*/  ISETP.GE.AND P5, PT, R12, UR19, PT ;  /* 0x000000130c007c0c */ /* 0x000fe4000bfa6270 */
[----:B------:R-:W-:Y:S02]  /*07d0*/  IADD3 R15, PT, PT, R24, 0x3, RZ ;  /* 0x00000003180f7810 */ /* 0x000fe40007ffe0ff */
[----:B------:R-:W-:Y:S02]  /*07e0*/  ISETP.GE.OR P5, PT, R19, UR20, P5 ;  /* 0x0000001413007c0c */ /* 0x000fe4000afa6670 */
[----:B------:R-:W-:Y:S02]  /*07f0*/  IADD3 R20, PT, PT, R31, UR7, RZ ;  /* 0x000000071f147c10 */ /* 0x000fe4000fffe0ff */
[----:B------:R-:W-:Y:S02]  /*0800*/  ISETP.GE.AND P0, PT, R15, UR21, PT ;  /* 0x000000150f007c0c */ /* 0x000fe4000bf06270 */
[----:B------:R-:W-:-:S02]  /*0810*/  IADD3 R15, PT, PT, R20, 0x3, RZ ;  /* 0x00000003140f7810 */ /* 0x000fc40007ffe0ff */
[----:B------:R-:W-:Y:S02]  /*0820*/  LEA.HI R27, R30, UR7, RZ, 0x1c ;  /* 0x000000071e1b7c11 */ /* 0x000fe4000f8fe0ff */
[----:B------:R-:W-:Y:S02]  /*0830*/  ISETP.GE.AND P4, PT, R15, UR19, PT ;  /* 0x000000130f007c0c */ /* 0x000fe4000bf86270 */
[----:B------:R-:W-:Y:S01]  /*0840*/  LEA.HI R21, R5, UR4, RZ, 0x1c ;  /* 0x0000000405157c11 */ /* 0x000fe2000f8fe0ff */
[----:B------:R-:W3:Y:S01]  /*0850*/  @!P5 LDC.64 R12, c[0x0][0x390] ;  /* 0x0000e400ff0cdb82 */ /* 0x000ee20000000a00 */
[----:B------:R-:W-:Y:S01]  /*0860*/  ISETP.GE.OR P0, PT, R27, UR19, P0 ;  /* 0x000000131b007c0c */ /* 0x000fe20008706670 */
[----:B------:R-:W-:Y:S01]  /*0870*/  @!P5 IMAD R19, R19, UR19, R14 ;  /* 0x000000131313dc24 */ /* 0x000fe2000f8e020e */
[----:B------:R-:W-:Y:S02]  /*0880*/  ISETP.GE.OR P4, PT, R21, UR20, P4 ;  /* 0x0000001415007c0c */ /* 0x000fe4000a786670 */
[----:B------:R-:W-:-:S02]  /*0890*/  LOP3.LUT R25, R29, 0x3c, RZ, 0xc0, !PT ;  /* 0x0000003c1d197812 */ /* 0x000fc400078ec0ff */
[----:B------:R-:W-:Y:S02]  /*08a0*/  IADD3 R31, PT, PT, R0, R31, RZ ;  /* 0x0000001f001f7210 */ /* 0x000fe40007ffe0ff */
[----:B------:R-:W-:Y:S02]  /*08b0*/  IADD3 R32, PT, PT, R25, UR7, RZ ;  /* 0x0000000719207c10 */ /* 0x000fe4000fffe0ff */
[----:B-1----:R-:W-:Y:S02]  /*08c0*/  MOV R22, UR14 ;  /* 0x0000000e00167c02 */ /* 0x002fe40008000f00 */
[----:B------:R-:W-:Y:S01]  /*08d0*/  MOV R23, UR15 ;  /* 0x0000000f00177c02 */ /* 0x000fe20008000f00 */
[----:B------:R-:W1:Y:S01]  /*08e0*/  @!P0 LDC.64 R14, c[0x0][0x398] ;  /* 0x0000e600ff0e8b82 */ /* 0x000e620000000a00 */
[----:B------:R-:W-:Y:S01]  /*08f0*/  IADD3 R26, PT, PT, R31, 0x3, RZ ;  /* 0x000000031f1a7810 */ /* 0x000fe20007ffe0ff */
[----:B------:R-:W-:Y:S01]  /*0900*/  @!P0 IMAD R27, R27, UR21, R24 ;  /* 0x000000151b1b8c24 */ /* 0x000fe2000f8e0218 */
[----:B------:R-:W-:Y:S01]  /*0910*/  LEA.HI R34, R5, UR7, RZ, 0x1c ;  /* 0x0000000705227c11 */ /* 0x000fe2000f8fe0ff */
[----:B------:R-:W-:Y:S01]  /*0920*/  @!P4 IMAD R35, R21, UR19, R20 ;  /* 0x000000131523cc24 */ /* 0x000fe2000f8e0214 */
[----:B------:R-:W-:-:S02]  /*0930*/  ISETP.GE.AND P3, PT, R26, UR21, PT ;  /* 0x000000151a007c0c */ /* 0x000fc4000bf66270 */
[----:B------:R-:W-:Y:S02]  /*0940*/  LEA.HI R33, R28, UR4, RZ, 0x1c ;  /* 0x000000041c217c11 */ /* 0x000fe4000f8fe0ff */
[----:B------:R-:W-:Y:S01]  /*0950*/  ISETP.GE.OR P3, PT, R34, UR19, P3 ;  /* 0x0000001322007c0c */ /* 0x000fe20009f66670 */
[----:B---3--:R-:W-:Y:S01]  /*0960*/  @!P5 IMAD.WIDE.U32 R22, R19, 0x4, R12 ;  /* 0x000000041316d825 */ /* 0x008fe200078e000c */
[----:B------:R-:W-:Y:S01]  /*0970*/  IADD3 R12, PT, PT, R32, 0x3, RZ ;  /* 0x00000003200c7810 */ /* 0x000fe20007ffe0ff */
[----:B------:R-:W3:Y:S01]  /*0980*/  @!P4 LDC.64 R18, c[0x0][0x390] ;  /* 0x0000e400ff12cb82 */ /* 0x000ee20000000a00 */
[----:B------:R-:W-:Y:S02]  /*0990*/  IADD3 R26, PT, PT, R0, R25, RZ ;  /* 0x00000019001a7210 */ /* 0x000fe40007ffe0ff */
[----:B------:R-:W-:Y:S01]  /*09a0*/  ISETP.GE.AND P2, PT, R12, UR19, PT ;  /* 0x000000130c007c0c */ /* 0x000fe2000bf46270 */
[----:B------:R-:W-:Y:S01]  /*09b0*/  @!PT LDS RZ, [RZ] ;  /* 0x00000000fffff984 */ /* 0x000fe20000000800 */
[----:B------:R-:W-:Y:S01]  /*09c0*/  @!PT LDS RZ, [RZ] ;  /* 0x00000000fffff984 */ /* 0x000fe20000000800 */
[----:B------:R-:W-:Y:S01]  /*09d0*/  @!PT LDS RZ, [RZ] ;  /* 0x00000000fffff984 */ /* 0x000fe20000000800 */
[----:B------:R4:W-:Y:S01]  /*09e0*/  LDGSTS.E.128 [R6], desc[UR10][R22.64], !P5 ;  /* 0x0000000016067fae */ /* 0x0009e2000e9a180a */
[----:B--2---:R-:W-:-:S02]  /*09f0*/  MOV R12, UR16 ;  /* 0x00000010000c7c02 */ /* 0x004fc40008000f00 */
[----:B------:R-:W-:Y:S02]  /*0a00*/  ISETP.GE.OR P2, PT, R33, UR20, P2 ;  /* 0x0000001421007c0c */ /* 0x000fe40009746670 */
[----:B------:R-:W-:Y:S01]  /*0a10*/  MOV R13, UR17 ;  /* 0x00000011000d7c02 */ /* 0x000fe20008000f00 */
[----:B------:R-:W2:Y:S01]  /*0a20*/  @!P3 LDC.64 R20, c[0x0][0x398] ;  /* 0x0000e600ff14bb82 */ /* 0x000ea20000000a00 */
[----:B------:R-:W-:Y:S01]  /*0a30*/  @!P3 IMAD R31, R34, UR21, R31 ;  /* 0x00000015221fbc24 */ /* 0x000fe2000f8e021f */
[----:B------:R-:W-:Y:S01]  /*0a40*/  IADD3 R30, PT, PT, R3, R30, R3 ;  /* 0x0000001e031e7210 */ /* 0x000fe20007ffe003 */
[----:B-1----:R-:W-:Y:S01]  /*0a50*/  @!P0 IMAD.WIDE R12, R27, 0x4, R14 ;  /* 0x000000041b0c8825 */ /* 0x002fe200078e020e */
[----:B------:R-:W-:Y:S02]  /*0a60*/  MOV R14, UR14 ;  /* 0x0000000e000e7c02 */ /* 0x000fe40008000f00 */
[----:B------:R-:W-:Y:S02]  /*0a70*/  MOV R15, UR15 ;  /* 0x0000000f000f7c02 */ /* 0x000fe40008000f00 */
[----:B------:R-:W-:Y:S01]  /*0a80*/  LEA.HI R27, R28, UR7, RZ, 0x1c ;  /* 0x000000071c1b7c11 */ /* 0x000fe2000f8fe0ff */
[----:B------:R1:W-:Y:S01]  /*0a90*/  LDGSTS.E.128 [R6+0x4000], desc[UR10][R12.64], !P0 ;  /* 0x040000000c067fae */ /* 0x0003e2000c1a180a */
[----:B------:R-:W5:Y:S01]  /*0aa0*/  @!P2 LDC.64 R24, c[0x0][0x390] ;  /* 0x0000e400ff18ab82 */ /* 0x000f620000000a00 */
[----:B------:R-:W-:Y:S01]  /*0ab0*/  @!P2 IMAD R33, R33, UR19, R32 ;  /* 0x000000132121ac24 */ /* 0x000fe2000f8e0220 */
[----:B----4-:R-:W-:Y:S01]  /*0ac0*/  MOV R22, UR16 ;  /* 0x0000001000167c02 */ /* 0x010fe20008000f00 */
[----:B---3--:R-:W-:Y:S01]  /*0ad0*/  @!P4 IMAD.WIDE.U32 R14, R35, 0x4, R18 ;  /* 0x00000004230ec825 */ /* 0x008fe200078e0012 */
[----:B------:R-:W-:-:S02]  /*0ae0*/  IADD3 R18, PT, PT, R26, 0x3, RZ ;  /* 0x000000031a127810 */ /* 0x000fc40007ffe0ff */
[----:B------:R-:W-:Y:S02]  /*0af0*/  LOP3.LUT R35, R4, 0x3c, RZ, 0xc0, !PT ;  /* 0x0000003c04237812 */ /* 0x000fe400078ec0ff */
[----:B------:R-:W-:Y:S01]  /*0b00*/  ISETP.GE.AND P1, PT, R18, UR21, PT ;  /* 0x0000001512007c0c */ /* 0x000fe2000bf26270 */
[----:B------:R3:W-:Y:S01]  /*0b10*/  LDGSTS.E.128 [R10], desc[UR10][R14.64], !P4 ;  /* 0x000000000e0a7fae */ /* 0x0007e2000e1a180a */
[----:B------:R-:W-:Y:S02]  /*0b20*/  MOV R18, UR16 ;  /* 0x0000001000127c02 */ /* 0x000fe40008000f00 */
[----:B------:R-:W-:Y:S02]  /*0b30*/  ISETP.GE.OR P1, PT, R27, UR19, P1 ;  /* 0x000000131b007c0c */ /* 0x000fe40008f26670 */
[----:B------:R-:W-:Y:S01]  /*0b40*/  MOV R19, UR17 ;  /* 0x0000001100137c02 */ /* 0x000fe20008000f00 */
[----:B--2---:R-:W-:Y:S01]  /*0b50*/  @!P3 IMAD.WIDE R18, R31, 0x4, R20 ;  /* 0x000000041f12b825 */ /* 0x004fe200078e0214 */
[----:B------:R-:W-:-:S02]  /*0b60*/  MOV R20, UR14 ;  /* 0x0000000e00147c02 */ /* 0x000fc40008000f00 */
[----:B------:R-:W-:Y:S02]  /*0b70*/  MOV R21, UR15 ;  /* 0x0000000f00157c02 */ /* 0x000fe40008000f00 */
[----:B------:R-:W-:Y:S01]  /*0b80*/  IADD3 R31, PT, PT, R35, UR7, RZ ;  /* 0x00000007231f7c10 */ /* 0x000fe2000fffe0ff */
[----:B------:R2:W-:Y:S01]  /*0b90*/  LDGSTS.E.128 [R10+0x4000], desc[UR10][R18.64], !P3 ;  /* 0x04000000120a7fae */ /* 0x0005e2000d9a180a */
[----:B------:R-:W-:Y:S01]  /*0ba0*/  IADD3 R32, PT, PT, R0, R35, RZ ;  /* 0x0000002300207210 */ /* 0x000fe20007ffe0ff */
[----:B-----5:R-:W-:Y:S01]  /*0bb0*/  @!P2 IMAD.WIDE.U32 R20, R33, 0x4, R24 ;  /* 0x000000042114a825 */ /* 0x020fe200078e0018 */
[----:B------:R-:W-:Y:S01]  /*0bc0*/  IADD3 R33, PT, PT, R31, 0x3, RZ ;  /* 0x000000031f217810 */ /* 0x000fe20007ffe0ff */
[----:B------:R-:W4:Y:S01]  /*0bd0*/  @!P1 LDC.64 R24, c[0x0][0x398] ;  /* 0x0000e600ff189b82 */ /* 0x000f220000000a00 */
[----:B------:R-:W-:Y:S01]  /*0be0*/  IADD3 R34, PT, PT, R32, 0x3, RZ ;  /* 0x0000000320227810 */ /* 0x000fe20007ffe0ff */
[----:B------:R-:W-:Y:S01]  /*0bf0*/  @!P1 IMAD R27, R27, UR21, R26 ;  /* 0x000000151b1b9c24 */ /* 0x000fe2000f8e021a */
[----:B------:R-:W-:Y:S01]  /*0c00*/  ISETP.GE.AND P6, PT, R33, UR19, PT ;  /* 0x0000001321007c0c */ /* 0x000fe2000bfc6270 */
[----:B------:R-:W-:Y:S01]  /*0c10*/  LDGSTS.E.128 [R11], desc[UR10][R20.64], !P2 ;  /* 0x00000000140b7fae */ /* 0x000fe2000d1a180a */
[----:B------:R-:W-:-:S02]  /*0c20*/  LEA.HI R33, R8, UR4, RZ, 0x1c ;  /* 0x0000000408217c11 */ /* 0x000fc4000f8fe0ff */
[----:B------:R-:W-:Y:S02]  /*0c30*/  ISETP.GE.AND P5, PT, R34, UR21, PT ;  /* 0x0000001522007c0c */ /* 0x000fe4000bfa6270 */
[----:B------:R-:W-:Y:S02]  /*0c40*/  LEA.HI R34, R8, UR7, RZ, 0x1c ;  /* 0x0000000708227c11 */ /* 0x000fe4000f8fe0ff */
[----:B------:R-:W-:Y:S02]  /*0c50*/  ISETP.GE.OR P6, PT, R33, UR20, P6 ;  /* 0x0000001421007c0c */ /* 0x000fe4000b7c6670 */
[----:B------:R-:W-:Y:S02]  /*0c60*/  ISETP.GE.OR P5, PT, R34, UR19, P5 ;  /* 0x0000001322007c0c */ /* 0x000fe4000afa6670 */
[----:B------:R-:W-:Y:S02]  /*0c70*/  MOV R23, UR17 ;  /* 0x0000001100177c02 */ /* 0x000fe40008000f00 */
[----:B------:R-:W-:-:S02]  /*0c80*/  IADD3 R30, PT, PT, R3, R30, R3 ;  /* 0x0000001e031e7210 */ /* 0x000fc40007ffe003 */
[----:B-1----:R-:W-:Y:S02]  /*0c90*/  MOV R12, UR14 ;  /* 0x0000000e000c7c02 */ /* 0x002fe40008000f00 */
[----:B------:R-:W-:Y:S02]  /*0ca0*/  ISETP.GE.U32.AND P0, PT, R30, 0x400, PT ;  /* 0x000004001e00780c */ /* 0x000fe40003f06070 */
[----:B------:R-:W-:Y:S01]  /*0cb0*/  MOV R13, UR15 ;  /* 0x0000000f000d7c02 */ /* 0x000fe20008000f00 */
[----:B----4-:R-:W-:Y:S01]  /*0cc0*/  @!P1 IMAD.WIDE R22, R27, 0x4, R24 ;  /* 0x000000041b169825 */ /* 0x010fe200078e0218 */
[----:B---3--:R-:W-:Y:S01]  /*0cd0*/  MOV R14, UR16 ;  /* 0x00000010000e7c02 */ /* 0x008fe20008000f00 */
[----:B------:R-:W1:Y:S01]  /*0ce0*/  @!P6 LDC.64 R24, c[0x0][0x390] ;  /* 0x0000e400ff18eb82 */ /* 0x000e620000000a00 */
[----:B------:R-:W-:Y:S01]  /*0cf0*/  MOV R15, UR17 ;  /* 0x00000011000f7c02 */ /* 0x000fe20008000f00 */
[----:B------:R-:W-:Y:S01]  /*0d00*/  @!P6 IMAD R31, R33, UR19, R31 ;  /* 0x00000013211fec24 */ /* 0x000fe2000f8e021f */
[----:B------:R3:W-:Y:S01]  /*0d10*/  LDGSTS.E.128 [R11+0x4000], desc[UR10][R22.64], !P1 ;  /* 0x04000000160b7fae */ /* 0x0007e2000c9a180a */
[----:B------:R-:W-:Y:S01]  /*0d20*/  @!P5 IMAD R33, R34, UR21, R32 ;  /* 0x000000152221dc24 */ /* 0x000fe2000f8e0220 */
[----:B------:R-:W-:-:S02]  /*0d30*/  LEA R29, R3, R29, 0x4 ;  /* 0x0000001d031d7211 */ /* 0x000fc400078e20ff */
[C---:B------:R-:W-:Y:S01]  /*0d40*/  LEA R28, R3.reuse, R28, 0x2 ;  /* 0x0000001c031c7211 */ /* 0x040fe200078e10ff */
[----:B------:R-:W4:Y:S01]  /*0d50*/  @!P5 LDC.64 R26, c[0x0][0x398] ;  /* 0x0000e600ff1adb82 */ /* 0x000f220000000a00 */
[C---:B------:R-:W-:Y:S02]  /*0d60*/  LEA R5, R3.reuse, R5, 0x2 ;  /* 0x0000000503057211 */ /* 0x040fe400078e10ff */
[C---:B------:R-:W-:Y:S02]  /*0d70*/  LEA R7, R3.reuse, R7, 0x4 ;  /* 0x0000000703077211 */ /* 0x040fe400078e20ff */
[C---:B------:R-:W-:Y:S02]  /*0d80*/  LEA R9, R3.reuse, R9, 0x4 ;  /* 0x0000000903097211 */ /* 0x040fe400078e20ff */
[C---:B------:R-:W-:Y:S02]  /*0d90*/  LEA R4, R3.reuse, R4, 0x4 ;  /* 0x0000000403047211 */ /* 0x040fe400078e20ff */
[----:B------:R-:W-:-:S02]  /*0da0*/  LEA R8, R3, R8, 0x2 ;  /* 0x0000000803087211 */ /* 0x000fc400078e10ff */
[C---:B------:R-:W-:Y:S02]  /*0db0*/  LEA R6, R3.reuse, R6, 0x6 ;  /* 0x0000000603067211 */ /* 0x040fe400078e30ff */
[C---:B--2---:R-:W-:Y:S02]  /*0dc0*/  LEA R10, R3.reuse, R10, 0x6 ;  /* 0x0000000a030a7211 */ /* 0x044fe400078e30ff */
[----:B---3--:R-:W-:Y:S01]  /*0dd0*/  LEA R11, R3, R11, 0x6 ;  /* 0x0000000b030b7211 */ /* 0x008fe200078e30ff */
[----:B-1----:R-:W-:-:S05]  /*0de0*/  @!P6 IMAD.WIDE.U32 R12, R31, 0x4, R24 ;  /* 0x000000041f0ce825 */ /* 0x002fca00078e0018 */
[----:B------:R-:W-:Y:S01]  /*0df0*/  LDGSTS.E.128 [R17], desc[UR10][R12.64], !P6 ;  /* 0x000000000c117fae */ /* 0x000fe2000f1a180a */
[----:B----4-:R-:W-:-:S05]  /*0e00*/  @!P5 IMAD.WIDE R14, R33, 0x4, R26 ;  /* 0x00000004210ed825 */ /* 0x010fca00078e021a */
[----:B------:R1:W-:Y:S02]  /*0e10*/  LDGSTS.E.128 [R17+0x4000], desc[UR10][R14.64], !P5 ;  /* 0x040000000e117fae */ /* 0x0003e4000e9a180a */
[----:B-1----:R-:W-:Y:S01]  /*0e20*/  LEA R17, R3, R17, 0x6 ;  /* 0x0000001103117211 */ /* 0x002fe200078e30ff */
[----:B------:R-:W-:Y:S06]  /*0e30*/  @!P0 BRA `(.L_x_24) ;  /* 0xfffffff800408947 */ /* 0x000fec000383ffff */
.L_x_20:
[----:B------:R-:W-:Y:S05]  /*0e40*/  BSYNC.RECONVERGENT B0 ;  /* 0x0000000000007941 */ /* 0x000fea0003800200 */
.L_x_19:
[----:B------:R-:W0:Y:S01]  /*0e50*/  LDGDEPBAR ;  /* 0x00000000000079af */ /* 0x000e220000000000 */
[----:B------:R-:W1:Y:S01]  /*0e60*/  S2UR UR6, SR_CgaCtaId ;  /* 0x00000000000679c3 */ /* 0x000e620000008800 */
[----:B------:R-:W-:Y:S01]  /*0e70*/  UMOV UR5, 0x400 ;  /* 0x0000040000057882 */ /* 0x000fe20000000000 */
[----:B------:R-:W-:-:S04]  /*0e80*/  DEPBAR.LE SB0, 0x0 ;  /* 0x000080000000791a */ /* 0x000fc80000000000 */
[----:B-1----:R-:W-:-:S06]  /*0e90*/  ULEA UR5, UR6, UR5, 0x18 ;  /* 0x0000000506057291 */ /* 0x002fcc000f8ec0ff */
[----:B------:R-:W-:Y:S01]  /*0ea0*/  LEA R2, R2, UR5, 0x4 ;  /* 0x0000000502027c11 */ /* 0x000fe2000f8e20ff */
[----:B------:R-:W-:Y:S01]  /*0eb0*/  BAR.SYNC.DEFER_BLOCKING 0x0 ;  /* 0x0000000000007b1d */ /* 0x000fe20000010000 */
[----:B------:R-:W-:-:S05]  /*0ec0*/  LEA R16, R16, UR5, 0xa ;  /* 0x0000000510107c11 */ /* 0x000fca000f8e50ff */
[----:B------:R-:W-:Y:S02]  /*0ed0*/  UMOV UR5, 0x400 ;  /* 0x0000040000057882 */ /* 0x000fe40000000000 */
[----:B------:R-:W-:Y:S01]  /*0ee0*/  ULEA UR5, UR6, UR5, 0x18 ;  /* 0x0000000506057291 */ /* 0x000fe2000f8ec0ff */
[----:B------:R-:W-:Y:S04]  /*0ef0*/  LDS.128 R8, [R16] ;  /* 0x0000000010087984 */ /* 0x000fe80000000c00 */
[----:B------:R-:W1:Y:S04]  /*0f00*/  LDS.128 R28, [R2+0x4000] ;  /* 0x00400000021c7984 */ /* 0x000e680000000c00 */
[----:B------:R-:W2:Y:S04]  /*0f10*/  LDS.128 R20, [R2+0x4100] ;  /* 0x0041000002147984 */ /* 0x000ea80000000c00 */
[----:B------:R-:W3:Y:S04]  /*0f20*/  LDS.128 R4, [R16+0x100] ;  /* 0x0001000010047984 */ /* 0x000ee80000000c00 */
[----:B------:R-:W4:Y:S04]  /*0f30*/  LDS.128 R24, [R2+0x4200] ;  /* 0x0042000002187984 */ /* 0x000f280000000c00 */
[----:B------:R-:W5:Y:S01]  /*0f40*/  LDS.128 R12, [R16+0x200] ;  /* 0x00020000100c7984 */ /* 0x000f620000000c00 */
[C---:B-1----:R-:W-:Y:S01]  /*0f50*/  FFMA R18, R8.reuse, R28, RZ ;  /* 0x0000001c08127223 */ /* 0x042fe200000000ff */
[C---:B------:R-:W-:Y:S01]  /*0f60*/  FFMA R32, R8.reuse, R29, RZ ;  /* 0x0000001d08207223 */ /* 0x040fe200000000ff */
[C---:B------:R-:W-:Y:S01]  /*0f70*/  FFMA R35, R8.reuse, R30, RZ ;  /* 0x0000001e08237223 */ /* 0x040fe200000000ff */
[----:B------:R-:W-:Y:S01]  /*0f80*/  FFMA R34, R8, R31, RZ ;  /* 0x0000001f08227223 */ /* 0x000fe200000000ff */
[C---:B--2---:R-:W-:Y:S01]  /*0f90*/  FFMA R3, R9.reuse, R20, R18 ;  /* 0x0000001409037223 */ /* 0x044fe20000000012 */
[C---:B------:R-:W-:Y:S01]  /*0fa0*/  FFMA R18, R9.reuse, R21, R32 ;  /* 0x0000001509127223 */ /* 0x040fe20000000020 */
[C---:B------:R-:W-:Y:S01]  /*0fb0*/  FFMA R35, R9.reuse, R22, R35 ;  /* 0x0000001609237223 */ /* 0x040fe20000000023 */
[----:B------:R-:W-:Y:S01]  /*0fc0*/  FFMA R34, R9, R23, R34 ;  /* 0x0000001709227223 */ /* 0x000fe20000000022 */
[C---:B---3--:R-:W-:Y:S01]  /*0fd0*/  FFMA R8, R4.reuse, R28, RZ ;  /* 0x0000001c04087223 */ /* 0x048fe200000000ff */
[C---:B------:R-:W-:Y:S01]  /*0fe0*/  FFMA R36, R4.reuse, R29, RZ ;  /* 0x0000001d04247223 */ /* 0x040fe200000000ff */
[C---:B------:R-:W-:Y:S01]  /*0ff0*/  FFMA R33, R4.reuse, R30, RZ ;  /* 0x0000001e04217223 */ /* 0x040fe200000000ff */
[----:B------:R-:W-:Y:S01]  /*1000*/  FFMA R32, R4, R31, RZ ;  /* 0x0000001f04207223 */ /* 0x000fe200000000ff */
[C---:B------:R-:W-:Y:S01]  /*1010*/  FFMA R17, R5.reuse, R20, R8 ;  /* 0x0000001405117223 */ /* 0x040fe20000000008 */
[C---:B------:R-:W-:Y:S01]  /*1020*/  FFMA R36, R5.reuse, R21, R36 ;  /* 0x0000001505247223 */ /* 0x040fe20000000024 */
[C---:B------:R-:W-:Y:S01]  /*1030*/  FFMA R33, R5.reuse, R22, R33 ;  /* 0x0000001605217223 */ /* 0x040fe20000000021 */
[----:B------:R-:W-:Y:S01]  /*1040*/  FFMA R32, R5, R23, R32 ;  /* 0x0000001705207223 */ /* 0x000fe20000000020 */
[C---:B----4-:R-:W-:Y:S01]  /*1050*/  FFMA R9, R25.reuse, R10, R18 ;  /* 0x0000000a19097223 */ /* 0x050fe20000000012 */
[-C--:B------:R-:W-:Y:S01]  /*1060*/  FFMA R4, R24, R6.reuse, R17 ;  /* 0x0000000618047223 */ /* 0x080fe20000000011 */
[-C--:B------:R-:W-:Y:S01]  /*1070*/  FFMA R5, R25, R6.reuse, R36 ;  /* 0x0000000619057223 */ /* 0x080fe20000000024 */
[-C--:B------:R-:W-:Y:S01]  /*1080*/  FFMA R33, R26, R6.reuse, R33 ;  /* 0x000000061a217223 */ /* 0x080fe20000000021 */
[----:B------:R-:W-:Y:S01]  /*1090*/  FFMA R32, R27, R6, R32 ;  /* 0x000000061b207223 */ /* 0x000fe20000000020 */
[C---:B-----5:R-:W-:Y:S01]  /*10a0*/  FFMA R6, R12.reuse, R28, RZ ;  /* 0x0000001c0c067223 */ /* 0x060fe200000000ff */
[----:B------:R-:W-:Y:S01]  /*10b0*/  FFMA R18, R12, R31, RZ ;  /* 0x0000001f0c127223 */ /* 0x000fe200000000ff */
[----:B------:R-:W-:Y:S01]  /*10c0*/  FFMA R8, R24, R10, R3 ;  /* 0x0000000a18087223 */ /* 0x000fe20000000003 */
[C---:B------:R-:W-:Y:S01]  /*10d0*/  FFMA R36, R12.reuse, R29, RZ ;  /* 0x0000001d0c247223 */ /* 0x040fe200000000ff */
[----:B------:R-:W-:Y:S01]  /*10e0*/  FFMA R3, R12, R30, RZ ;  /* 0x0000001e0c037223 */ /* 0x000fe200000000ff */
[C---:B------:R-:W-:Y:S01]  /*10f0*/  FFMA R12, R13.reuse, R20, R6 ;  /* 0x000000140d0c7223 */ /* 0x040fe20000000006 */
[----:B------:R-:W-:Y:S01]  /*1100*/  FFMA R6, R13, R23, R18 ;  /* 0x000000170d067223 */ /* 0x000fe20000000012 */
[-C--:B------:R-:W-:Y:S01]  /*1110*/  FFMA R35, R26, R10.reuse, R35 ;  /* 0x0000000a1a237223 */ /* 0x080fe20000000023 */
[----:B------:R-:W1:Y:S01]  /*1120*/  LDS.128 R16, [R16+0x300] ;  /* 0x0003000010107984 */ /* 0x000e620000000c00 */
[----:B------:R-:W-:Y:S01]  /*1130*/  FFMA R34, R27, R10, R34 ;  /* 0x0000000a1b227223 */ /* 0x000fe20000000022 */
[C---:B------:R-:W-:Y:S01]  /*1140*/  FFMA R10, R13.reuse, R22, R3 ;  /* 0x000000160d0a7223 */ /* 0x040fe20000000003 */
[----:B------:R-:W-:Y:S01]  /*1150*/  FFMA R36, R13, R21, R36 ;  /* 0x000000150d247223 */ /* 0x000fe20000000024 */
[----:B------:R-:W-:-:S03]  /*1160*/  FFMA R12, R24, R14, R12 ;  /* 0x0000000e180c7223 */ /* 0x000fc6000000000c */
[----:B------:R-:W-:Y:S01]  /*1170*/  FFMA R13, R25, R14, R36 ;  /* 0x0000000e190d7223 */ /* 0x000fe20000000024 */
[C---:B-1----:R-:W-:Y:S01]  /*1180*/  FFMA R28, R16.reuse, R28, RZ ;  /* 0x0000001c101c7223 */ /* 0x042fe200000000ff */
[C---:B------:R-:W-:Y:S01]  /*1190*/  FFMA R40, R16.reuse, R29, RZ ;  /* 0x0000001d10287223 */ /* 0x040fe200000000ff */
[C---:B------:R-:W-:Y:S01]  /*11a0*/  FFMA R3, R16.reuse, R30, RZ ;  /* 0x0000001e10037223 */ /* 0x040fe200000000ff */
[----:B------:R-:W-:Y:S01]  /*11b0*/  FFMA R38, R16, R31, RZ ;  /* 0x0000001f10267223 */ /* 0x000fe200000000ff */
[C---:B------:R-:W-:Y:S01]  /*11c0*/  FFMA R20, R17.reuse, R20, R28 ;  /* 0x0000001411147223 */ /* 0x040fe2000000001c */
[C---:B------:R-:W-:Y:S01]  /*11d0*/  FFMA R21, R17.reuse, R21, R40 ;  /* 0x0000001511157223 */ /* 0x040fe20000000028 */
[----:B------:R-:W1:Y:S01]  /*11e0*/  LDS.128 R28, [R2+0x4300] ;  /* 0x00430000021c7984 */ /* 0x000e620000000c00 */
[C---:B------:R-:W-:Y:S01]  /*11f0*/  FFMA R22, R17.reuse, R22, R3 ;  /* 0x0000001611167223 */ /* 0x040fe20000000003 */
[----:B------:R-:W-:Y:S01]  /*1200*/  FFMA R23, R17, R23, R38 ;  /* 0x0000001711177223 */ /* 0x000fe20000000026 */
[CC--:B------:R-:W-:Y:S01]  /*1210*/  FFMA R17, R26.reuse, R14.reuse, R10 ;  /* 0x0000000e1a117223 */ /* 0x0c0fe2000000000a */
[----:B------:R-:W2:Y:S01]  /*1220*/  S2R R3, SR_TID.Y ;  /* 0x0000000000037919 */ /* 0x000ea20000002200 */
[----:B------:R-:W-:Y:S01]  /*1230*/  FFMA R16, R27, R14, R6 ;  /* 0x0000000e1b107223 */ /* 0x000fe20000000006 */
[-C--:B------:R-:W-:Y:S01]  /*1240*/  FFMA R26, R26, R18.reuse, R22 ;  /* 0x000000121a1a7223 */ /* 0x080fe20000000016 */
[-C--:B------:R-:W-:Y:S01]  /*1250*/  FFMA R24, R24, R18.reuse, R20 ;  /* 0x0000001218187223 */ /* 0x080fe20000000014 */
[-C--:B------:R-:W-:Y:S01]  /*1260*/  FFMA R25, R25, R18.reuse, R21 ;  /* 0x0000001219197223 */ /* 0x080fe20000000015 */
[----:B------:R-:W-:Y:S01]  /*1270*/  FFMA R18, R27, R18, R23 ;  /* 0x000000121b127223 */ /* 0x000fe20000000017 */
[-C--:B-1----:R-:W-:Y:S01]  /*1280*/  FFMA R12, R28, R15.reuse, R12 ;  /* 0x0000000f1c0c7223 */ /* 0x082fe2000000000c */
[-C--:B------:R-:W-:Y:S01]  /*1290*/  FFMA R13, R29, R15.reuse, R13 ;  /* 0x0000000f1d0d7223 */ /* 0x080fe2000000000d */
[CC--:B------:R-:W-:Y:S01]  /*12a0*/  FFMA R14, R30.reuse, R15.reuse, R17 ;  /* 0x0000000f1e0e7223 */ /* 0x0c0fe20000000011 */
[----:B------:R-:W-:Y:S01]  /*12b0*/  FFMA R15, R31, R15, R16 ;  /* 0x0000000f1f0f7223 */ /* 0x000fe20000000010 */
[----:B--2---:R-:W-:Y:S01]  /*12c0*/  LEA R16, R3, UR5, 0xa ;  /* 0x0000000503107c11 */ /* 0x004fe2000f8e50ff */
[C---:B------:R-:W-:Y:S01]  /*12d0*/  FFMA R10, R30.reuse, R11, R35 ;  /* 0x0000000b1e0a7223 */ /* 0x040fe20000000023 */
[----:B------:R-:W-:Y:S01]  /*12e0*/  FFMA R6, R30, R7, R33 ;  /* 0x000000071e067223 */ /* 0x000fe20000000021 */
[CC--:B------:R-:W-:Y:S01]  /*12f0*/  FFMA R8, R28.reuse, R11.reuse, R8 ;  /* 0x0000000b1c087223 */ /* 0x0c0fe20000000008 */
[C---:B------:R-:W-:Y:S01]  /*1300*/  FFMA R9, R29.reuse, R11, R9 ;  /* 0x0000000b1d097223 */ /* 0x040fe20000000009 */
[-C--:B------:R-:W-:Y:S01]  /*1310*/  FFMA R4, R28, R7.reuse, R4 ;  /* 0x000000071c047223 */ /* 0x080fe20000000004 */
[----:B------:R-:W-:Y:S01]  /*1320*/  FFMA R5, R29, R7, R5 ;  /* 0x000000071d057223 */ /* 0x000fe20000000005 */
[----:B------:R-:W-:Y:S01]  /*1330*/  FFMA R30, R30, R19, R26 ;  /* 0x000000131e1e7223 */ /* 0x000fe2000000001a */
[C---:B------:R-:W-:Y:S01]  /*1340*/  FFMA R11, R31.reuse, R11, R34 ;  /* 0x0000000b1f0b7223 */ /* 0x040fe20000000022 */
[----:B------:R-:W-:Y:S01]  /*1350*/  FFMA R7, R31, R7, R32 ;  /* 0x000000071f077223 */ /* 0x000fe20000000020 */
[----:B------:R-:W-:Y:S01]  /*1360*/  IADD3 R26, PT, PT, R2, 0x4500, RZ ;  /* 0x00004500021a7810 */ /* 0x000fe20007ffe0ff */
[-C--:B------:R-:W-:Y:S01]  /*1370*/  FFMA R28, R28, R19.reuse, R24 ;  /* 0x000000131c1c7223 */ /* 0x080fe20000000018 */
[-C--:B------:R-:W-:Y:S01]  /*1380*/  FFMA R29, R29, R19.reuse, R25 ;  /* 0x000000131d1d7223 */ /* 0x080fe20000000019 */
[----:B------:R-:W-:Y:S01]  /*1390*/  FFMA R31, R31, R19, R18 ;  /* 0x000000131f1f7223 */ /* 0x000fe20000000012 */
[----:B------:R-:W-:Y:S01]  /*13a0*/  IADD3 R2, PT, PT, R16, 0x210, RZ ;  /* 0x0000021010027810 */ /* 0x000fe20007ffe0ff */
[----:B------:R-:W-:-:S06]  /*13b0*/  UMOV UR5, 0x4400 ;  /* 0x0000440000057882 */ /* 0x000fcc0000000000 */
.L_x_25:
[----:B------:R-:W-:Y:S01]  /*13c0*/  LDS.64 R20, [R2+-0x200] ;  /* 0xfffe000002147984 */ /* 0x000fe20000000a00 */
[----:B------:R-:W-:-:S03]  /*13d0*/  UIADD3 UR5, UPT, UPT, UR5, 0xa00, URZ ;  /* 0x00000a0005057890 */ /* 0x000fc6000fffe0ff */
[----:B------:R-:W1:Y:S01]  /*13e0*/  LDS.128 R16, [R26+-0x100] ;  /* 0xffff00001a107984 */ /* 0x000e620000000c00 */
[----:B------:R-:W-:-:S03]  /*13f0*/  UISETP.NE.AND UP0, UPT, UR5, 0x8000, UPT ;  /* 0x000080000500788c */ /* 0x000fc6000bf05270 */
[----:B------:R-:W2:Y:S04]  /*1400*/  LDS.64 R24, [R2+-0x100] ;  /* 0xffff000002187984 */ /* 0x000ea80000000a00 */
[----:B------:R-:W3:Y:S01]  /*1410*/  LDS.64 R22, [R2] ;  /* 0x0000000002167984 */ /* 0x000ee20000000a00 */
[C---:B-1----:R-:W-:Y:S01]  /*1420*/  FFMA R27, R20.reuse, R16, R8 ;  /* 0x00000010141b7223 */ /* 0x042fe20000000008 */
[C---:B------:R-:W-:Y:S01]  /*1430*/  FFMA R32, R20.reuse, R17, R9 ;  /* 0x0000001114207223 */ /* 0x040fe20000000009 */
[C---:B------:R-:W-:Y:S01]  /*1440*/  FFMA R10, R20.reuse, R18, R10 ;  /* 0x00000012140a7223 */ /* 0x040fe2000000000a */
[----:B------:R-:W1:Y:S01]  /*1450*/  LDS.64 R8, [R2+0x100] ;  /* 0x0001000002087984 */ /* 0x000e620000000a00 */
[----:B------:R-:W-:Y:S01]  /*1460*/  FFMA R20, R20, R19, R11 ;  /* 0x0000001314147223 */ /* 0x000fe2000000000b */
[C---:B--2---:R-:W-:Y:S01]  /*1470*/  FFMA R33, R24.reuse, R16, R4 ;  /* 0x0000001018217223 */ /* 0x044fe20000000004 */
[C---:B------:R-:W-:Y:S01]  /*1480*/  FFMA R35, R24.reuse, R17, R5 ;  /* 0x0000001118237223 */ /* 0x040fe20000000005 */
[C---:B------:R-:W-:Y:S01]  /*1490*/  FFMA R11, R24.reuse, R18, R6 ;  /* 0x00000012180b7223 */ /* 0x040fe20000000006 */
[----:B------:R-:W-:Y:S01]  /*14a0*/  FFMA R24, R24, R19, R7 ;  /* 0x0000001318187223 */ /* 0x000fe20000000007 */
[C---:B---3--:R-:W-:Y:S01]  /*14b0*/  FFMA R34, R22.reuse, R16, R12 ;  /* 0x0000001016227223 */ /* 0x048fe2000000000c */
[----:B------:R-:W2:Y:S01]  /*14c0*/  LDS.128 R4, [R26] ;  /* 0x000000001a047984 */ /* 0x000ea20000000c00 */
[C---:B------:R-:W-:Y:S01]  /*14d0*/  FFMA R36, R22.reuse, R17, R13 ;  /* 0x0000001116247223 */ /* 0x040fe2000000000d */
[C---:B------:R-:W-:Y:S01]  /*14e0*/  FFMA R37, R22.reuse, R18, R14 ;  /* 0x0000001216257223 */ /* 0x040fe2000000000e */
[----:B------:R-:W-:-:S02]  /*14f0*/  FFMA R22, R22, R19, R15 ;  /* 0x0000001316167223 */ /* 0x000fc4000000000f */
[----:B------:R-:W-:Y:S01]  /*1500*/  LDS.128 R12, [R26+0x100] ;  /* 0x000100001a0c7984 */ /* 0x000fe20000000c00 */
[C---:B-1----:R-:W-:Y:S01]  /*1510*/  FFMA R28, R8.reuse, R16, R28 ;  /* 0x00000010081c7223 */ /* 0x042fe2000000001c */
[C---:B------:R-:W-:Y:S01]  /*1520*/  FFMA R29, R8.reuse, R17, R29 ;  /* 0x00000011081d7223 */ /* 0x040fe2000000001d */
[C---:B------:R-:W-:Y:S01]  /*1530*/  FFMA R18, R8.reuse, R18, R30 ;  /* 0x0000001208127223 */ /* 0x040fe2000000001e */
[----:B------:R-:W1:Y:S01]  /*1540*/  LDS.64 R16, [R2+-0x1f8] ;  /* 0xfffe080002107984 */ /* 0x000e620000000a00 */
[----:B------:R-:W-:Y:S01]  /*1550*/  FFMA R8, R8, R19, R31 ;  /* 0x0000001308087223 */ /* 0x000fe2000000001f */
[C---:B--2---:R-:W-:Y:S01]  /*1560*/  FFMA R19, R21.reuse, R6, R10 ;  /* 0x0000000615137223 */ /* 0x044fe2000000000a */
[CC--:B------:R-:W-:Y:S01]  /*1570*/  FFMA R27, R21.reuse, R4.reuse, R27 ;  /* 0x00000004151b7223 */ /* 0x0c0fe2000000001b */
[C---:B------:R-:W-:Y:S01]  /*1580*/  FFMA R32, R21.reuse, R5, R32 ;  /* 0x0000000515207223 */ /* 0x040fe20000000020 */
[----:B------:R-:W-:Y:S01]  /*1590*/  FFMA R20, R21, R7, R20 ;  /* 0x0000000715147223 */ /* 0x000fe20000000014 */
[C---:B------:R-:W-:Y:S01]  /*15a0*/  FFMA R33, R25.reuse, R4, R33 ;  /* 0x0000000419217223 */ /* 0x040fe20000000021 */
[C---:B------:R-:W-:Y:S01]  /*15b0*/  FFMA R35, R25.reuse, R5, R35 ;  /* 0x0000000519237223 */ /* 0x040fe20000000023 */
        /* <DEDUP_REMOVED lines=10> */
[----:B------:R-:W2:Y:S04]  /*1660*/  LDS.64 R10, [R2+-0xf8] ;  /* 0xffff0800020a7984 */ /* 0x000ea80000000a00 */
[----:B------:R-:W3:Y:S04]  /*1670*/  LDS.64 R8, [R2+0x8] ;  /* 0x0000080002087984 */ /* 0x000ee80000000a00 */
[----:B------:R-:W4:Y:S01]  /*1680*/  LDS.128 R4, [R26+0x200] ;  /* 0x000200001a047984 */ /* 0x000f220000000c00 */
[C---:B-1----:R-:W-:Y:S01]  /*1690*/  FFMA R30, R16.reuse, R14, R19 ;  /* 0x0000000e101e7223 */ /* 0x042fe20000000013 */
[----:B------:R-:W-:-:S02]  /*16a0*/  FFMA R27, R16, R12, R27 ;  /* 0x0000000c101b7223 */ /* 0x000fc4000000001b */
[----:B------:R-:W1:Y:S01]  /*16b0*/  LDS.64 R18, [R2+0x108] ;  /* 0x0001080002127984 */ /* 0x000e620000000a00 */
[C---:B------:R-:W-:Y:S01]  /*16c0*/  FFMA R32, R16.reuse, R13, R32 ;  /* 0x0000000d10207223 */ /* 0x040fe20000000020 */
[----:B------:R-:W-:Y:S01]  /*16d0*/  FFMA R20, R16, R15, R20 ;  /* 0x0000000f10147223 */ /* 0x000fe20000000014 */
[C---:B--2---:R-:W-:Y:S01]  /*16e0*/  FFMA R33, R10.reuse, R12, R33 ;  /* 0x0000000c0a217223 */ /* 0x044fe20000000021 */
[C---:B------:R-:W-:Y:S01]  /*16f0*/  FFMA R35, R10.reuse, R13, R35 ;  /* 0x0000000d0a237223 */ /* 0x040fe20000000023 */
[C---:B------:R-:W-:Y:S01]  /*1700*/  FFMA R21, R10.reuse, R14, R21 ;  /* 0x0000000e0a157223 */ /* 0x040fe20000000015 */
[----:B------:R-:W-:Y:S01]  /*1710*/  FFMA R24, R10, R15, R24 ;  /* 0x0000000f0a187223 */ /* 0x000fe20000000018 */
[C---:B---3--:R-:W-:Y:S01]  /*1720*/  FFMA R34, R8.reuse, R12, R34 ;  /* 0x0000000c08227223 */ /* 0x048fe20000000022 */
[C---:B------:R-:W-:Y:S01]  /*1730*/  FFMA R36, R8.reuse, R13, R36 ;  /* 0x0000000d08247223 */ /* 0x040fe20000000024 */
[C---:B------:R-:W-:Y:S01]  /*1740*/  FFMA R37, R8.reuse, R14, R37 ;  /* 0x0000000e08257223 */ /* 0x040fe20000000025 */
[----:B------:R-:W-:Y:S01]  /*1750*/  FFMA R22, R8, R15, R22 ;  /* 0x0000000f08167223 */ /* 0x000fe20000000016 */
[C---:B----4-:R-:W-:Y:S01]  /*1760*/  FFMA R27, R17.reuse, R4, R27 ;  /* 0x00000004111b7223 */ /* 0x050fe2000000001b */
[C---:B------:R-:W-:Y:S01]  /*1770*/  FFMA R32, R17.reuse, R5, R32 ;  /* 0x0000000511207223 */ /* 0x040fe20000000020 */
[C---:B------:R-:W-:Y:S01]  /*1780*/  FFMA R30, R17.reuse, R6, R30 ;  /* 0x00000006111e7223 */ /* 0x040fe2000000001e */
[----:B------:R-:W-:Y:S01]  /*1790*/  FFMA R20, R17, R7, R20 ;  /* 0x0000000711147223 */ /* 0x000fe20000000014 */
[C---:B------:R-:W-:Y:S01]  /*17a0*/  FFMA R34, R9.reuse, R4, R34 ;  /* 0x0000000409227223 */ /* 0x040fe20000000022 */
[----:B------:R-:W-:Y:S01]  /*17b0*/  LDS.64 R16, [R2+-0x1f0] ;  /* 0xfffe100002107984 */ /* 0x000fe20000000a00 */
[C---:B------:R-:W-:Y:S01]  /*17c0*/  FFMA R36, R9.reuse, R5, R36 ;  /* 0x0000000509247223 */ /* 0x040fe20000000024 */
[C---:B------:R-:W-:Y:S01]  /*17d0*/  FFMA R37, R9.reuse, R6, R37 ;  /* 0x0000000609257223 */ /* 0x040fe20000000025 */
[----:B------:R-:W-:Y:S01]  /*17e0*/  FFMA R22, R9, R7, R22 ;  /* 0x0000000709167223 */ /* 0x000fe20000000016 */
[C---:B------:R-:W-:Y:S01]  /*17f0*/  FFMA R33, R11.reuse, R4, R33 ;  /* 0x000000040b217223 */ /* 0x040fe20000000021 */
[C---:B------:R-:W-:Y:S01]  /*1800*/  FFMA R35, R11.reuse, R5, R35 ;  /* 0x000000050b237223 */ /* 0x040fe20000000023 */
[C---:B------:R-:W-:Y:S01]  /*1810*/  FFMA R21, R11.reuse, R6, R21 ;  /* 0x000000060b157223 */ /* 0x040fe20000000015 */
[----:B------:R-:W-:Y:S01]  /*1820*/  FFMA R24, R11, R7, R24 ;  /* 0x000000070b187223 */ /* 0x000fe20000000018 */
[----:B------:R-:W-:Y:S01]  /*1830*/  LDS.64 R8, [R2+0x10] ;  /* 0x0000100002087984 */ /* 0x000fe20000000a00 */
[C---:B-1----:R-:W-:Y:S01]  /*1840*/  FFMA R28, R18.reuse, R12, R28 ;  /* 0x0000000c121c7223 */ /* 0x042fe2000000001c */
[C---:B------:R-:W-:Y:S01]  /*1850*/  FFMA R29, R18.reuse, R13, R29 ;  /* 0x0000000d121d7223 */ /* 0x040fe2000000001d */
[C---:B------:R-:W-:Y:S01]  /*1860*/  FFMA R23, R18.reuse, R14, R23 ;  /* 0x0000000e12177223 */ /* 0x040fe20000000017 */
[----:B------:R-:W-:Y:S01]  /*1870*/  FFMA R25, R18, R15, R25 ;  /* 0x0000000f12197223 */ /* 0x000fe20000000019 */
[C---:B------:R-:W-:Y:S01]  /*1880*/  FFMA R28, R19.reuse, R4, R28 ;  /* 0x00000004131c7223 */ /* 0x040fe2000000001c */
[----:B------:R-:W1:Y:S01]  /*1890*/  LDS.128 R12, [R26+0x300] ;  /* 0x000300001a0c7984 */ /* 0x000e620000000c00 */
[C---:B------:R-:W-:Y:S01]  /*18a0*/  FFMA R29, R19.reuse, R5, R29 ;  /* 0x00000005131d7223 */ /* 0x040fe2000000001d */
[C---:B------:R-:W-:Y:S01]  /*18b0*/  FFMA R23, R19.reuse, R6, R23 ;  /* 0x0000000613177223 */ /* 0x040fe20000000017 */
[----:B------:R-:W-:Y:S01]  /*18c0*/  FFMA R25, R19, R7, R25 ;  /* 0x0000000713197223 */ /* 0x000fe20000000019 */
[----:B------:R-:W2:Y:S04]  /*18d0*/  LDS.64 R10, [R2+-0xf0] ;  /* 0xffff1000020a7984 */ /* 0x000ea80000000a00 */
[----:B------:R-:W3:Y:S04]  /*18e0*/  LDS.64 R18, [R2+0x110] ;  /* 0x0001100002127984 */ /* 0x000ee80000000a00 */
[----:B------:R-:W4:Y:S01]  /*18f0*/  LDS.128 R4, [R26+0x400] ;  /* 0x000400001a047984 */ /* 0x000f220000000c00 */
[C---:B-1----:R-:W-:Y:S01]  /*1900*/  FFMA R27, R16.reuse, R12, R27 ;  /* 0x0000000c101b7223 */ /* 0x042fe2000000001b */
[C---:B------:R-:W-:Y:S01]  /*1910*/  FFMA R32, R16.reuse, R13, R32 ;  /* 0x0000000d10207223 */ /* 0x040fe20000000020 */
[C---:B------:R-:W-:Y:S01]  /*1920*/  FFMA R30, R16.reuse, R14, R30 ;  /* 0x0000000e101e7223 */ /* 0x040fe2000000001e */
[----:B------:R-:W-:Y:S01]  /*1930*/  FFMA R20, R16, R15, R20 ;  /* 0x0000000f10147223 */ /* 0x000fe20000000014 */
[C---:B------:R-:W-:Y:S01]  /*1940*/  FFMA R34, R8.reuse, R12, R34 ;  /* 0x0000000c08227223 */ /* 0x040fe20000000022 */
[C---:B------:R-:W-:Y:S01]  /*1950*/  FFMA R36, R8.reuse, R13, R36 ;  /* 0x0000000d08247223 */ /* 0x040fe20000000024 */
        /* <DEDUP_REMOVED lines=14> */
[----:B------:R-:W-:Y:S01]  /*1a40*/  LDS.128 R12, [R26+0x500] ;  /* 0x000500001a0c7984 */ /* 0x000fe20000000c00 */
[C---:B------:R-:W-:Y:S01]  /*1a50*/  FFMA R34, R9.reuse, R4, R34 ;  /* 0x0000000409227223 */ /* 0x040fe20000000022 */
[C---:B------:R-:W-:Y:S01]  /*1a60*/  FFMA R36, R9.reuse, R5, R36 ;  /* 0x0000000509247223 */ /* 0x040fe20000000024 */
[C---:B------:R-:W-:Y:S01]  /*1a70*/  FFMA R37, R9.reuse, R6, R37 ;  /* 0x0000000609257223 */ /* 0x040fe20000000025 */
[----:B------:R-:W1:Y:S01]  /*1a80*/  LDS.64 R16, [R2+-0x1e8] ;  /* 0xfffe180002107984 */ /* 0x000e620000000a00 */
        /* <DEDUP_REMOVED lines=9> */
[----:B------:R-:W2:Y:S04]  /*1b20*/  LDS.64 R8, [R2+0x18] ;  /* 0x0000180002087984 */ /* 0x000ea80000000a00 */
[----:B------:R-:W3:Y:S04]  /*1b30*/  LDS.64 R10, [R2+-0xe8] ;  /* 0xffff1800020a7984 */ /* 0x000ee80000000a00 */
[----:B------:R-:W4:Y:S04]  /*1b40*/  LDS.64 R18, [R2+0x118] ;  /* 0x0001180002127984 */ /* 0x000f280000000a00 */
[----:B------:R-:W5:Y:S01]  /*1b50*/  LDS.128 R4, [R26+0x600] ;  /* 0x000600001a047984 */ /* 0x000f620000000c00 */
[C---:B-1----:R-:W-:Y:S01]  /*1b60*/  FFMA R27, R16.reuse, R12, R27 ;  /* 0x0000000c101b7223 */ /* 0x042fe2000000001b */
        /* <DEDUP_REMOVED lines=15> */
[C---:B-----5:R-:W-:Y:S01]  /*1c60*/  FFMA R27, R17.reuse, R4, R27 ;  /* 0x00000004111b7223 */ /* 0x060fe2000000001b */
[C---:B------:R-:W-:Y:S01]  /*1c70*/  FFMA R32, R17.reuse, R5, R32 ;  /* 0x0000000511207223 */ /* 0x040fe20000000020 */
[CC--:B------:R-:W-:Y:S01]  /*1c80*/  FFMA R30, R17.reuse, R6.reuse, R30 ;  /* 0x00000006111e7223 */ /* 0x0c0fe2000000001e */
[----:B------:R-:W-:Y:S01]  /*1c90*/  FFMA R8, R17, R7, R20 ;  /* 0x0000000711087223 */ /* 0x000fe20000000014 */
[----:B------:R-:W-:Y:S01]  /*1ca0*/  LDS.128 R12, [R26+0x700] ;  /* 0x000700001a0c7984 */ /* 0x000fe20000000c00 */
[----:B------:R-:W-:Y:S01]  /*1cb0*/  FFMA R10, R11, R6, R21 ;  /* 0x000000060b0a7223 */ /* 0x000fe20000000015 */
[C---:B------:R-:W-:Y:S01]  /*1cc0*/  FFMA R34, R9.reuse, R4, R34 ;  /* 0x0000000409227223 */ /* 0x040fe20000000022 */
[C---:B------:R-:W-:Y:S01]  /*1cd0*/  FFMA R36, R9.reuse, R5, R36 ;  /* 0x0000000509247223 */ /* 0x040fe20000000024 */
[----:B------:R-:W1:Y:S01]  /*1ce0*/  LDS.64 R16, [R2+-0x1e0] ;  /* 0xfffe200002107984 */ /* 0x000e620000000a00 */
[CC--:B------:R-:W-:Y:S01]  /*1cf0*/  FFMA R37, R9.reuse, R6.reuse, R37 ;  /* 0x0000000609257223 */ /* 0x0c0fe20000000025 */
[----:B------:R-:W-:Y:S01]  /*1d00*/  FFMA R9, R9, R7, R22 ;  /* 0x0000000709097223 */ /* 0x000fe20000000016 */
[----:B------:R-:W-:Y:S01]  /*1d10*/  FFMA R6, R19, R6, R23 ;  /* 0x0000000613067223 */ /* 0x000fe20000000017 */
[CC--:B------:R-:W-:Y:S01]  /*1d20*/  FFMA R33, R11.reuse, R4.reuse, R33 ;  /* 0x000000040b217223 */ /* 0x0c0fe20000000021 */
[-C--:B------:R-:W-:Y:S01]  /*1d30*/  FFMA R35, R11, R5.reuse, R35 ;  /* 0x000000050b237223 */ /* 0x080fe20000000023 */
[----:B------:R-:W2:Y:S01]  /*1d40*/  LDS.64 R22, [R2+0x20] ;  /* 0x0000200002167984 */ /* 0x000ea20000000a00 */
[C---:B------:R-:W-:Y:S01]  /*1d50*/  FFMA R4, R19.reuse, R4, R28 ;  /* 0x0000000413047223 */ /* 0x040fe2000000001c */
[C---:B------:R-:W-:Y:S01]  /*1d60*/  FFMA R5, R19.reuse, R5, R29 ;  /* 0x0000000513057223 */ /* 0x040fe2000000001d */
[-C--:B------:R-:W-:Y:S01]  /*1d70*/  FFMA R25, R19, R7.reuse, R25 ;  /* 0x0000000713197223 */ /* 0x080fe20000000019 */
[----:B------:R-:W3:Y:S01]  /*1d80*/  LDS.64 R20, [R2+-0xe0] ;  /* 0xffff200002147984 */ /* 0x000ee20000000a00 */
[----:B------:R-:W-:-:S03]  /*1d90*/  FFMA R24, R11, R7, R24 ;  /* 0x000000070b187223 */ /* 0x000fc60000000018 */
[----:B------:R4:W5:Y:S02]  /*1da0*/  LDS.64 R18, [R2+0x120] ;  /* 0x0001200002127984 */ /* 0x0009640000000a00 */
[----:B----4-:R-:W-:Y:S01]  /*1db0*/  IADD3 R2, PT, PT, R2, 0x28, RZ ;  /* 0x0000002802027810 */ /* 0x010fe20007ffe0ff */
[C---:B-1----:R-:W-:Y:S01]  /*1dc0*/  FFMA R7, R16.reuse, R14, R30 ;  /* 0x0000000e10077223 */ /* 0x042fe2000000001e */
[CC--:B------:R-:W-:Y:S01]  /*1dd0*/  FFMA R27, R16.reuse, R12.reuse, R27 ;  /* 0x0000000c101b7223 */ /* 0x0c0fe2000000001b */
[----:B------:R1:W4:Y:S01]  /*1de0*/  LDS.128 R28, [R26+0x800] ;  /* 0x000800001a1c7984 */ /* 0x0003220000000c00 */
        /* <DEDUP_REMOVED lines=10> */
[C---:B-----5:R-:W-:Y:S01]  /*1e90*/  FFMA R20, R18.reuse, R12, R4 ;  /* 0x0000000c12147223 */ /* 0x060fe20000000004 */
[C---:B------:R-:W-:Y:S01]  /*1ea0*/  FFMA R38, R18.reuse, R13, R5 ;  /* 0x0000000d12267223 */ /* 0x040fe20000000005 */
[C---:B------:R-:W-:Y:S01]  /*1eb0*/  FFMA R39, R18.reuse, R14, R6 ;  /* 0x0000000e12277223 */ /* 0x040fe20000000006 */
[----:B------:R-:W-:Y:S01]  /*1ec0*/  FFMA R25, R18, R15, R25 ;  /* 0x0000000f12197223 */ /* 0x000fe20000000019 */
[----:B-1----:R-:W-:Y:S01]  /*1ed0*/  IADD3 R26, PT, PT, R26, 0xa00, RZ ;  /* 0x00000a001a1a7810 */ /* 0x002fe20007ffe0ff */
[C---:B----4-:R-:W-:Y:S01]  /*1ee0*/  FFMA R10, R17.reuse, R30, R7 ;  /* 0x0000001e110a7223 */ /* 0x050fe20000000007 */
        /* <DEDUP_REMOVED lines=15> */
[----:B------:R-:W-:Y:S06]  /*1fe0*/  BRA.U UP0, `(.L_x_25) ;  /* 0xfffffff100f47547 */ /* 0x000fec000b83ffff */
[----:B------:R-:W1:Y:S01]  /*1ff0*/  S2R R19, SR_TID.X ;  /* 0x0000000000137919 */ /* 0x000e620000002100 */
[----:B------:R-:W2:Y:S01]  /*2000*/  LDC.64 R16, c[0x0][0x380] ;  /* 0x0000e000ff107b82 */ /* 0x000ea20000000a00 */
[----:B------:R-:W-:Y:S01]  /*2010*/  LEA R22, R3, UR4, 0x2 ;  /* 0x0000000403167c11 */ /* 0x000fe2000f8e10ff */
[----:B------:R-:W-:Y:S06]  /*2020*/  BSSY.RECONVERGENT B0, `(.L_x_26) ;  /* 0x0000069000007945 */ /* 0x000fec0003800200 */
[----:B------:R-:W3:Y:S01]  /*2030*/  LDC.64 R20, c[0x0][0x3a0] ;  /* 0x0000e800ff147b82 */ /* 0x000ee20000000a00 */
[----:B-1----:R-:W-:-:S02]  /*2040*/  LEA R0, R19, R0, 0x2 ;  /* 0x0000000013007211 */ /* 0x002fc400078e10ff */
[----:B------:R-:W-:Y:S02]  /*2050*/  IADD3 R19, PT, PT, R22, 0x3, RZ ;  /* 0x0000000316137810 */ /* 0x000fe40007ffe0ff */
[----:B------:R-:W-:-:S04]  /*2060*/  IADD3 R2, PT, PT, R0, 0x3, RZ ;  /* 0x0000000300027810 */ /* 0x000fc80007ffe0ff */
[----:B--2---:R-:W-:Y:S01]  /*2070*/  ISETP.GE.AND P0, PT, R2, R17, PT ;  /* 0x000000110200720c */ /* 0x004fe20003f06270 */
[----:B------:R-:W-:-:S03]  /*2080*/  IMAD R2, R16, UR9, RZ ;  /* 0x0000000910027c24 */ /* 0x000fc6000f8e02ff */
[----:B------:R-:W-:Y:S01]  /*2090*/  ISETP.GE.OR P1, PT, R19, R16, P0 ;  /* 0x000000101300720c */ /* 0x000fe20000726670 */
[----:B------:R-:W-:-:S04]  /*20a0*/  IMAD R3, R2, R17, RZ ;  /* 0x0000001102037224 */ /* 0x000fc800078e02ff */
[----:B---3--:R-:W-:-:S08]  /*20b0*/  IMAD.WIDE.U32 R2, R3, 0x4, R20 ;  /* 0x0000000403027825 */ /* 0x008fd000078e0014 */
[----:B------:R-:W-:Y:S05]  /*20c0*/  @P1 BRA `(.L_x_27) ;  /* 0x0000000000281947 */ /* 0x000fea0003800000 */
[----:B------:R-:W-:-:S04]  /*20d0*/  IMAD R19, R22, R17, R0 ;  /* 0x0000001116137224 */ /* 0x000fc800078e0200 */
[----:B------:R-:W-:-:S05]  /*20e0*/  IMAD.WIDE R2, R19, 0x4, R2 ;  /* 0x0000000413027825 */ /* 0x000fca00078e0202 */
[----:B------:R5:W-:Y:S01]  /*20f0*/  STG.E.128 desc[UR10][R2.64], R8 ;  /* 0x0000000802007986 */ /* 0x000be2000c101d0a */
[----:B------:R-:W-:-:S05]  /*2100*/  IMAD.WIDE R18, R17, 0x4, R2 ;  /* 0x0000000411127825 */ /* 0x000fca00078e0202 */
[----:B------:R5:W-:Y:S01]  /*2110*/  STG.E.128 desc[UR10][R18.64], R4 ;  /* 0x0000000412007986 */ /* 0x000be2000c101d0a */
[----:B------:R-:W-:-:S05]  /*2120*/  IMAD.WIDE R20, R17, 0x4, R18 ;  /* 0x0000000411147825 */ /* 0x000fca00078e0212 */
[----:B------:R5:W-:Y:S01]  /*2130*/  STG.E.128 desc[UR10][R20.64], R12 ;  /* 0x0000000c14007986 */ /* 0x000be2000c101d0a */
[----:B------:R-:W-:-:S05]  /*2140*/  IMAD.WIDE R16, R17, 0x4, R20 ;  /* 0x0000000411107825 */ /* 0x000fca00078e0214 */
[----:B------:R5:W-:Y:S01]  /*2150*/  STG.E.128 desc[UR10][R16.64], R28 ;  /* 0x0000001c10007986 */ /* 0x000be2000c101d0a */
[----:B------:R-:W-:Y:S05]  /*2160*/  BRA `(.L_x_28) ;  /* 0x0000000400507947 */ /* 0x000fea0003800000 */
.L_x_27:
[CC--:B------:R-:W-:Y:S01]  /*2170*/  ISETP.GE.AND P4, PT, R22.reuse, R16.reuse, PT ;  /* 0x000000101600720c */ /* 0x0c0fe20003f86270 */
[----:B------:R-:W-:Y:S01]  /*2180*/  BSSY.RECONVERGENT B1, `(.L_x_29) ;  /* 0x0000018000017945 */ /* 0x000fe20003800200 */
[C---:B------:R-:W-:Y:S02]  /*2190*/  IADD3 R24, PT, PT, R22.reuse, 0x1, RZ ;  /* 0x0000000116187810 */ /* 0x040fe40007ffe0ff */
[----:B------:R-:W-:Y:S02]  /*21a0*/  IADD3 R18, PT, PT, R22, 0x2, RZ ;  /* 0x0000000216127810 */ /* 0x000fe40007ffe0ff */
[-C--:B------:R-:W-:Y:S02]  /*21b0*/  ISETP.GE.AND P1, PT, R19, R16.reuse, PT ;  /* 0x000000101300720c */ /* 0x080fe40003f26270 */
[-C--:B------:R-:W-:Y:S02]  /*21c0*/  ISETP.GE.AND P3, PT, R24, R16.reuse, PT ;  /* 0x000000101800720c */ /* 0x080fe40003f66270 */
[----:B------:R-:W-:-:S03]  /*21d0*/  ISETP.GE.AND P2, PT, R18, R16, PT ;  /* 0x000000101200720c */ /* 0x000fc60003f46270 */
[----:B------:R-:W-:Y:S10]  /*21e0*/  @P4 BRA `(.L_x_30) ;  /* 0x0000000000444947 */ /* 0x000ff40003800000 */
[-C--:B------:R-:W-:Y:S01]  /*21f0*/  ISETP.GE.AND P6, PT, R0, R17.reuse, PT ;  /* 0x000000110000720c */ /* 0x080fe20003fc6270 */
[----:B------:R-:W-:Y:S01]  /*2200*/  IMAD R23, R22, R17, RZ ;  /* 0x0000001116177224 */ /* 0x000fe200078e02ff */
[C---:B------:R-:W-:Y:S02]  /*2210*/  IADD3 R16, PT, PT, R0.reuse, 0x1, RZ ;  /* 0x0000000100107810 */ /* 0x040fe40007ffe0ff */
[C---:B------:R-:W-:Y:S02]  /*2220*/  IADD3 R22, PT, PT, R0.reuse, 0x2, RZ ;  /* 0x0000000200167810 */ /* 0x040fe40007ffe0ff */
[----:B------:R-:W-:Y:S02]  /*2230*/  SHF.R.S32.HI R26, RZ, 0x1f, R0 ;  /* 0x0000001fff1a7819 */ /* 0x000fe40000011400 */
[----:B------:R-:W-:Y:S02]  /*2240*/  IADD3 R25, P4, PT, R0, R23, RZ ;  /* 0x0000001700197210 */ /* 0x000fe40007f9e0ff */
[----:B------:R-:W-:-:S02]  /*2250*/  ISETP.GE.AND P5, PT, R16, R17, PT ;  /* 0x000000111000720c */ /* 0x000fc40003fa6270 */
[----:B------:R-:W-:Y:S02]  /*2260*/  LEA.HI.X.SX32 R26, R23, R26, 0x1, P4 ;  /* 0x0000001a171a7211 */ /* 0x000fe400020f0eff */
[----:B------:R-:W-:-:S05]  /*2270*/  @!P6 IADD3 R21, PT, PT, R0, R23, RZ ;  /* 0x000000170015e210 */ /* 0x000fca0007ffe0ff */
[----:B------:R-:W-:-:S05]  /*2280*/  @!P6 IMAD.WIDE R20, R21, 0x4, R2 ;  /* 0x000000041514e825 */ /* 0x000fca00078e0202 */
[----:B------:R1:W-:Y:S01]  /*2290*/  @!P6 STG.E desc[UR10][R20.64], R8 ;  /* 0x000000081400e986 */ /* 0x0003e2000c10190a */
[----:B------:R-:W-:Y:S02]  /*22a0*/  ISETP.GE.AND P6, PT, R22, R17, PT ;  /* 0x000000111600720c */ /* 0x000fe40003fc6270 */
[----:B------:R-:W-:-:S04]  /*22b0*/  LEA R22, P4, R25, R2, 0x2 ;  /* 0x0000000219167211 */ /* 0x000fc800078810ff */
[----:B------:R-:W-:-:S05]  /*22c0*/  LEA.HI.X R23, R25, R3, R26, 0x2, P4 ;  /* 0x0000000319177211 */ /* 0x000fca00020f141a */
[----:B------:R1:W-:Y:S04]  /*22d0*/  @!P5 STG.E desc[UR10][R22.64+0x4], R9 ;  /* 0x000004091600d986 */ /* 0x0003e8000c10190a */
[----:B------:R1:W-:Y:S04]  /*22e0*/  @!P6 STG.E desc[UR10][R22.64+0x8], R10 ;  /* 0x0000080a1600e986 */ /* 0x0003e8000c10190a */
[----:B------:R1:W-:Y:S02]  /*22f0*/  @!P0 STG.E desc[UR10][R22.64+0xc], R11 ;  /* 0x00000c0b16008986 */ /* 0x0003e4000c10190a */
.L_x_30:
[----:B------:R-:W-:Y:S05]  /*2300*/  BSYNC.RECONVERGENT B1 ;  /* 0x0000000000017941 */ /* 0x000fea0003800200 */
.L_x_29:
[----:B------:R-:W-:Y:S04]  /*2310*/  BSSY.RECONVERGENT B1, `(.L_x_31) ;  /* 0x0000013000017945 */ /* 0x000fe80003800200 */
[----:B------:R-:W-:Y:S05]  /*2320*/  @P3 BRA `(.L_x_32) ;  /* 0x0000000000443947 */ /* 0x000fea0003800000 */
[-C--:B------:R-:W-:Y:S01]  /*2330*/  ISETP.GE.AND P5, PT, R0, R17.reuse, PT ;  /* 0x000000110000720c */ /* 0x080fe20003fa6270 */
[----:B-1----:R-:W-:Y:S01]  /*2340*/  IMAD R9, R24, R17, RZ ;  /* 0x0000001118097224 */ /* 0x002fe200078e02ff */
[C---:B------:R-:W-:Y:S02]  /*2350*/  IADD3 R8, PT, PT, R0.reuse, 0x1, RZ ;  /* 0x0000000100087810 */ /* 0x040fe40007ffe0ff */
[C---:B------:R-:W-:Y:S02]  /*2360*/  IADD3 R10, PT, PT, R0.reuse, 0x2, RZ ;  /* 0x00000002000a7810 */ /* 0x040fe40007ffe0ff */
[----:B------:R-:W-:Y:S02]  /*2370*/  SHF.R.S32.HI R11, RZ, 0x1f, R9 ;  /* 0x0000001fff0b7819 */ /* 0x000fe40000011409 */
[----:B------:R-:W-:Y:S02]  /*2380*/  IADD3 R21, P6, PT, R0, R9, RZ ;  /* 0x0000000900157210 */ /* 0x000fe40007fde0ff */
[----:B------:R-:W-:-:S02]  /*2390*/  ISETP.GE.AND P4, PT, R8, R17, PT ;  /* 0x000000110800720c */ /* 0x000fc40003f86270 */
[----:B------:R-:W-:Y:S02]  /*23a0*/  ISETP.GE.AND P3, PT, R10, R17, PT ;  /* 0x000000110a00720c */ /* 0x000fe40003f66270 */
[C---:B------:R-:W-:Y:S02]  /*23b0*/  @!P5 IADD3 R9, PT, PT, R0.reuse, R9, RZ ;  /* 0x000000090009d210 */ /* 0x040fe40007ffe0ff */
[----:B------:R-:W-:Y:S02]  /*23c0*/  LEA.HI.X.SX32 R11, R0, R11, 0x1, P6 ;  /* 0x0000000b000b7211 */ /* 0x000fe400030f0eff */
[----:B------:R-:W-:Y:S01]  /*23d0*/  LEA R10, P6, R21, R2, 0x2 ;  /* 0x00000002150a7211 */ /* 0x000fe200078c10ff */
[----:B------:R-:W-:-:S03]  /*23e0*/  @!P5 IMAD.WIDE R8, R9, 0x4, R2 ;  /* 0x000000040908d825 */ /* 0x000fc600078e0202 */
[----:B------:R-:W-:Y:S02]  /*23f0*/  LEA.HI.X R11, R21, R3, R11, 0x2, P6 ;  /* 0x00000003150b7211 */ /* 0x000fe400030f140b */
[----:B------:R2:W-:Y:S04]  /*2400*/  @!P5 STG.E desc[UR10][R8.64], R4 ;  /* 0x000000040800d986 */ /* 0x0005e8000c10190a */
[----:B------:R2:W-:Y:S04]  /*2410*/  @!P4 STG.E desc[UR10][R10.64+0x4], R5 ;  /* 0x000004050a00c986 */ /* 0x0005e8000c10190a */
[----:B------:R2:W-:Y:S04]  /*2420*/  @!P3 STG.E desc[UR10][R10.64+0x8], R6 ;  /* 0x000008060a00b986 */ /* 0x0005e8000c10190a */
[----:B------:R2:W-:Y:S02]  /*2430*/  @!P0 STG.E desc[UR10][R10.64+0xc], R7 ;  /* 0x00000c070a008986 */ /* 0x0005e4000c10190a */
.L_x_32:
[----:B------:R-:W-:Y:S05]  /*2440*/  BSYNC.RECONVERGENT B1 ;  /* 0x0000000000017941 */ /* 0x000fea0003800200 */
.L_x_31:
[----:B------:R-:W-:Y:S04]  /*2450*/  BSSY.RECONVERGENT B1, `(.L_x_33) ;  /* 0x0000013000017945 */ /* 0x000fe80003800200 */
[----:B------:R-:W-:Y:S05]  /*2460*/  @P2 BRA `(.L_x_34) ;  /* 0x0000000000442947 */ /* 0x000fea0003800000 */
[-C--:B------:R-:W-:Y:S01]  /*2470*/  ISETP.GE.AND P3, PT, R0, R17.reuse, PT ;  /* 0x000000110000720c */ /* 0x080fe20003f66270 */
[----:B--2---:R-:W-:Y:S01]  /*2480*/  IMAD R5, R18, R17, RZ ;  /* 0x0000001112057224 */ /* 0x004fe200078e02ff */
[C---:B------:R-:W-:Y:S02]  /*2490*/  IADD3 R4, PT, PT, R0.reuse, 0x1, RZ ;  /* 0x0000000100047810 */ /* 0x040fe40007ffe0ff */
[C---:B------:R-:W-:Y:S02]  /*24a0*/  IADD3 R6, PT, PT, R0.reuse, 0x2, RZ ;  /* 0x0000000200067810 */ /* 0x040fe40007ffe0ff */
[----:B------:R-:W-:Y:S02]  /*24b0*/  SHF.R.S32.HI R7, RZ, 0x1f, R5 ;  /* 0x0000001fff077819 */ /* 0x000fe40000011405 */
[----:B-1----:R-:W-:Y:S02]  /*24c0*/  IADD3 R9, P2, PT, R0, R5, RZ ;  /* 0x0000000500097210 */ /* 0x002fe40007f5e0ff */
        /* <DEDUP_REMOVED lines=11> */
.L_x_34:
[----:B------:R-:W-:Y:S05]  /*2580*/  BSYNC.RECONVERGENT B1 ;  /* 0x0000000000017941 */ /* 0x000fea0003800200 */
.L_x_33:
[----:B------:R-:W-:Y:S05]  /*2590*/  @P1 BRA `(.L_x_28) ;  /* 0x0000000000441947 */ /* 0x000fea0003800000 */
[CC--:B------:R-:W-:Y:S01]  /*25a0*/  ISETP.GE.AND P2, PT, R0.reuse, R17.reuse, PT ;  /* 0x000000110000720c */ /* 0x0c0fe20003f46270 */
[----:B------:R-:W-:Y:S01]  /*25b0*/  IMAD R19, R19, R17, RZ ;  /* 0x0000001113137224 */ /* 0x000fe200078e02ff */
[C---:B--23--:R-:W-:Y:S02]  /*25c0*/  IADD3 R4, PT, PT, R0.reuse, 0x1, RZ ;  /* 0x0000000100047810 */ /* 0x04cfe40007ffe0ff */
        /* <DEDUP_REMOVED lines=14> */
.L_x_28:
[----:B------:R-:W-:Y:S05]  /*26b0*/  BSYNC.RECONVERGENT B0 ;  /* 0x0000000000007941 */ /* 0x000fea0003800200 */
.L_x_26:
[----:B------:R-:W-:Y:S06]  /*26c0*/  BAR.SYNC.DEFER_BLOCKING 0x0 ;  /* 0x0000000000007b1d */ /* 0x000fec0000010000 */
[----:B------:R-:W-:Y:S05]  /*26d0*/  EXIT ;  /* 0x000000000000794d */ /* 0x000fea0003800000 */
.L_x_35:
        /* <DEDUP_REMOVED lines=10> */
.L_x_56:


//--------------------- .text._ZN15matmul_improved15matmul_improvedEiiiPKfS1_Pf --------------------------
	.section	.text._ZN15matmul_improved15matmul_improvedEiiiPKfS1_Pf,"ax",@progbits
	.align	128
        .global         _ZN15matmul_improved15matmul_improvedEiiiPKfS1_Pf
        .type           _ZN15matmul_improved15matmul_improvedEiiiPKfS1_Pf,@function
        .size           _ZN15matmul_improved15matmul_improvedEiiiPKfS1_Pf,(.L_x_57 - _ZN15matmul_improved15matmul_improvedEiiiPKfS1_Pf)
        .other          _ZN15matmul_improved15matmul_improvedEiiiPKfS1_Pf,@"STO_CUDA_ENTRY STV_DEFAULT"
_ZN15matmul_improved15matmul_improvedEiiiPKfS1_Pf:
.text._ZN15matmul_improved15matmul_improvedEiiiPKfS1_Pf:
[----:B------:R-:W-:Y:S01]  /*0000*/  LDC R1, c[0x0][0x37c] ;  /* 0x0000df00ff017b82 */ /* 0x000fe20000000800 */
[----:B------:R-:W1:Y:S01]  /*0010*/  S2R R4, SR_TID.X ;  /* 0x0000000000047919 */ /* 0x000e620000002100 */
[----:B------:R-:W2:Y:S06]  /*0020*/  LDCU UR10, c[0x0][0x388] ;  /* 0x00007100ff0a77ac */ /* 0x000eac0008000800 */
[----:B------:R-:W3:Y:S01]  /*0030*/  S2UR UR4, SR_CTAID.Y ;  /* 0x00000000000479c3 */ /* 0x000ee20000002600 */
[----:B------:R-:W-:Y:S01]  /*0040*/  HFMA2 R18, -RZ, RZ, 0, 0 ;  /* 0x00000000ff127431 */ /* 0x000fe200000001ff */
[----:B------:R-:W4:Y:S01]  /*0050*/  S2R R0, SR_TID.Y ;  /* 0x0000000000007919 */ /* 0x000f220000002200 */
[----:B------:R-:W3:Y:S01]  /*0060*/  LDCU UR6, c[0x0][0x364] ;  /* 0x00006c80ff0677ac */ /* 0x000ee20008000800 */
[----:B------:R-:W-:Y:S01]  /*0070*/  HFMA2 R51, -RZ, RZ, 0, 0 ;  /* 0x00000000ff337431 */ /* 0x000fe200000001ff */
[----:B------:R-:W-:-:S02]  /*0080*/  CS2R R32, SRZ ;  /* 0x0000000000207805 */ /* 0x000fc4000001ff00 */
[----:B------:R-:W-:Y:S02]  /*0090*/  CS2R R22, SRZ ;  /* 0x0000000000167805 */ /* 0x000fe4000001ff00 */
[----:B------:R-:W-:Y:S01]  /*00a0*/  CS2R R36, SRZ ;  /* 0x0000000000247805 */ /* 0x000fe2000001ff00 */
[----:B------:R-:W5:Y:S01]  /*00b0*/  S2UR UR7, SR_CTAID.X ;  /* 0x00000000000779c3 */ /* 0x000f620000002500 */
[----:B------:R-:W-:Y:S02]  /*00c0*/  CS2R R16, SRZ ;  /* 0x0000000000107805 */ /* 0x000fe4000001ff00 */
[----:B------:R-:W-:Y:S02]  /*00d0*/  CS2R R20, SRZ ;  /* 0x0000000000147805 */ /* 0x000fe4000001ff00 */
[----:B------:R-:W-:Y:S02]  /*00e0*/  CS2R R48, SRZ ;  /* 0x0000000000307805 */ /* 0x000fe4000001ff00 */
[----:B------:R-:W-:Y:S01]  /*00f0*/  MOV R39, RZ ;  /* 0x000000ff00277202 */ /* 0x000fe20000000f00 */
[----:B------:R-:W-:Y:S01]  /*0100*/  IMAD.MOV.U32 R54, RZ, RZ, RZ ;  /* 0x000000ffff367224 */ /* 0x000fe200078e00ff */
[----:B------:R-:W4:Y:S01]  /*0110*/  LDCU.64 UR8, c[0x0][0x358] ;  /* 0x00006b00ff0877ac */ /* 0x000f220008000a00 */
[----:B------:R-:W5:Y:S01]  /*0120*/  LDC R43, c[0x0][0x360] ;  /* 0x0000d800ff2b7b82 */ /* 0x000f620000000800 */
[----:B--2---:R-:W-:-:S02]  /*0130*/  UISETP.GE.AND UP0, UPT, UR10, 0x1, UPT ;  /* 0x000000010a00788c */ /* 0x004fc4000bf06270 */
[----:B---3--:R-:W-:-:S04]  /*0140*/  UIMAD UR4, UR6, UR4, URZ ;  /* 0x00000004060472a4 */ /* 0x008fc8000f8e02ff */
[----:B------:R-:W-:Y:S01]  /*0150*/  USHF.L.U32 UR5, UR4, 0x2, URZ ;  /* 0x0000000204057899 */ /* 0x000fe200080006ff */
[----:B-1----:R-:W-:Y:S01]  /*0160*/  SHF.L.U32 R44, R4, 0x2, RZ ;  /* 0x00000002042c7819 */ /* 0x002fe200000006ff */
[----:B-----5:R-:W-:Y:S01]  /*0170*/  IMAD R45, R43, UR7, RZ ;  /* 0x000000072b2d7c24 */ /* 0x020fe2000f8e02ff */
[----:B----4-:R-:W-:Y:S09]  /*0180*/  BRA.U !UP0, `(.L_x_36) ;  /* 0x0000001908507547 */ /* 0x010ff2000b800000 */
[C---:B------:R-:W-:Y:S01]  /*0190*/  IMAD R42, R43.reuse, UR6, RZ ;  /* 0x000000062b2a7c24 */ /* 0x040fe2000f8e02ff */
[----:B------:R-:W-:Y:S01]  /*01a0*/  MOV R32, RZ ;  /* 0x000000ff00207202 */ /* 0x000fe20000000f00 */
[----:B------:R-:W-:Y:S01]  /*01b0*/  IMAD R43, R43, R0, R4 ;  /* 0x000000002b2b7224 */ /* 0x000fe200078e0204 */
[----:B------:R-:W-:Y:S01]  /*01c0*/  UMOV UR4, URZ ;  /* 0x000000ff00047c82 */ /* 0x000fe20008000000 */
[----:B------:R-:W1:Y:S01]  /*01d0*/  I2F.U32.RP R6, R42 ;  /* 0x0000002a00067306 */ /* 0x000e620000209000 */
[----:B------:R-:W-:Y:S01]  /*01e0*/  IADD3 R7, PT, PT, RZ, -R42, RZ ;  /* 0x8000002aff077210 */ /* 0x000fe20007ffe0ff */
[----:B------:R-:W-:Y:S01]  /*01f0*/  IMAD.IADD R4, R43, 0x1, R42 ;  /* 0x000000012b047824 */ /* 0x000fe200078e022a */
[----:B------:R-:W-:-:S04]  /*0200*/  ISETP.NE.U32.AND P2, PT, R42, RZ, PT ;  /* 0x000000ff2a00720c */ /* 0x000fc80003f45070 */
[C---:B------:R-:W-:Y:S02]  /*0210*/  ISETP.GE.U32.AND P0, PT, R4.reuse, 0x1000, PT ;  /* 0x000010000400780c */ /* 0x040fe40003f06070 */
[----:B------:R-:W-:Y:S02]  /*0220*/  VIMNMX.U32 R5, PT, PT, R4, 0x1000, !PT ;  /* 0x0000100004057848 */ /* 0x000fe40007fe0000 */
[----:B------:R-:W-:Y:S01]  /*0230*/  SEL R41, RZ, 0x1, P0 ;  /* 0x00000001ff297807 */ /* 0x000fe20000000000 */
[----:B-1----:R-:W1:Y:S03]  /*0240*/  MUFU.RCP R6, R6 ;  /* 0x0000000600067308 */ /* 0x002e660000001000 */
[----:B------:R-:W-:Y:S02]  /*0250*/  IADD3 R5, PT, PT, R5, -R4, -R41 ;  /* 0x8000000405057210 */ /* 0x000fe40007ffe829 */
[----:B-1----:R-:W-:-:S04]  /*0260*/  IADD3 R2, PT, PT, R6, 0xffffffe, RZ ;  /* 0x0ffffffe06027810 */ /* 0x002fc80007ffe0ff */
[----:B------:R1:W2:Y:S02]  /*0270*/  F2I.FTZ.U32.TRUNC.NTZ R3, R2 ;  /* 0x0000000200037305 */ /* 0x0002a4000021f000 */
[----:B-1----:R-:W-:Y:S01]  /*0280*/  MOV R2, RZ ;  /* 0x000000ff00027202 */ /* 0x002fe20000000f00 */
[----:B--2---:R-:W-:-:S04]  /*0290*/  IMAD R7, R7, R3, RZ ;  /* 0x0000000307077224 */ /* 0x004fc800078e02ff */
[----:B------:R-:W-:Y:S02]  /*02a0*/  IMAD.HI.U32 R6, R3, R7, R2 ;  /* 0x0000000703067227 */ /* 0x000fe400078e0002 */
[----:B------:R-:W1:Y:S04]  /*02b0*/  S2R R3, SR_CgaCtaId ;  /* 0x0000000000037919 */ /* 0x000e680000008800 */
[----:B------:R-:W-:-:S05]  /*02c0*/  IMAD.HI.U32 R6, R6, R5, RZ ;  /* 0x0000000506067227 */ /* 0x000fca00078e00ff */
[----:B------:R-:W-:-:S05]  /*02d0*/  IADD3 R2, PT, PT, -R6, RZ, RZ ;  /* 0x000000ff06027210 */ /* 0x000fca0007ffe1ff */
[----:B------:R-:W-:Y:S01]  /*02e0*/  IMAD R5, R42, R2, R5 ;  /* 0x000000022a057224 */ /* 0x000fe200078e0205 */
[----:B------:R-:W-:-:S04]  /*02f0*/  MOV R2, 0x400 ;  /* 0x0000040000027802 */ /* 0x000fc80000000f00 */
[----:B------:R-:W-:-:S13]  /*0300*/  ISETP.GE.U32.AND P0, PT, R5, R42, PT ;  /* 0x0000002a0500720c */ /* 0x000fda0003f06070 */
[----:B------:R-:W-:Y:S01]  /*0310*/  @P0 IADD3 R5, PT, PT, -R42, R5, RZ ;  /* 0x000000052a050210 */ /* 0x000fe20007ffe1ff */
[----:B------:R-:W-:-:S03]  /*0320*/  @P0 VIADD R6, R6, 0x1 ;  /* 0x0000000106060836 */ /* 0x000fc60000000000 */
[----:B------:R-:W-:Y:S02]  /*0330*/  ISETP.GE.U32.AND P1, PT, R5, R42, PT ;  /* 0x0000002a0500720c */ /* 0x000fe40003f26070 */
[----:B-1----:R-:W-:-:S04]  /*0340*/  LEA R5, R3, R2, 0x18 ;  /* 0x0000000203057211 */ /* 0x002fc800078ec0ff */
[-C--:B------:R-:W-:Y:S02]  /*0350*/  LEA R7, R43, R5.reuse, 0x2 ;  /* 0x000000052b077211 */ /* 0x080fe400078e10ff */
[CC--:B------:R-:W-:Y:S02]  /*0360*/  LEA R2, R42.reuse, R5.reuse, 0x2 ;  /* 0x000000052a027211 */ /* 0x0c0fe400078e10ff */
[C---:B------:R-:W-:Y:S01]  /*0370*/  LEA R4, R42.reuse, R5, 0x3 ;  /* 0x000000052a047211 */ /* 0x040fe200078e18ff */
[----:B------:R-:W-:Y:S02]  /*0380*/  IMAD R5, R42, 0xc, R5 ;  /* 0x0000000c2a057824 */ /* 0x000fe400078e0205 */
[----:B------:R-:W-:Y:S02]  /*0390*/  @P1 IADD3 R6, PT, PT, R6, 0x1, RZ ;  /* 0x0000000106061810 */ /* 0x000fe40007ffe0ff */
[----:B------:R-:W-:-:S05]  /*03a0*/  @!P2 LOP3.LUT R6, RZ, R42, RZ, 0x33, !PT ;  /* 0x0000002aff06a212 */ /* 0x000fca00078e33ff */
[----:B------:R-:W-:Y:S01]  /*03b0*/  IMAD.IADD R41, R41, 0x1, R6 ;  /* 0x0000000129297824 */ /* 0x000fe200078e0206 */
[----:B------:R-:W-:-:S04]  /*03c0*/  LEA R6, R42, R7, 0x2 ;  /* 0x000000072a067211 */ /* 0x000fc800078e10ff */
[----:B------:R-:W-:-:S07]  /*03d0*/  LOP3.LUT R40, R41, 0x3, RZ, 0xc0, !PT ;  /* 0x0000000329287812 */ /* 0x000fce00078ec0ff */
.L_x_43:
[----:B------:R-:W-:Y:S01]  /*03e0*/  ISETP.GT.U32.AND P0, PT, R43, 0xfff, PT ;  /* 0x00000fff2b00780c */ /* 0x000fe20003f04070 */
[----:B------:R-:W1:Y:S01]  /*03f0*/  LDCU UR10, c[0x0][0x388] ;  /* 0x00007100ff0a77ac */ /* 0x000e620008000800 */
[----:B------:R-:W-:Y:S01]  /*0400*/  BSSY.RECONVERGENT B0, `(.L_x_37) ;  /* 0x00000c9000007945 */ /* 0x000fe20003800200 */
[----:B------:R-:W2:Y:S10]  /*0410*/  LDCU.64 UR12, c[0x0][0x380] ;  /* 0x00007000ff0c77ac */ /* 0x000eb40008000a00 */
[----:B------:R-:W-:Y:S05]  /*0420*/  @P0 BRA `(.L_x_38) ;  /* 0x0000000c00180947 */ /* 0x000fea0003800000 */
[----:B------:R-:W-:Y:S01]  /*0430*/  ISETP.NE.AND P0, PT, R40, 0x3, PT ;  /* 0x000000032800780c */ /* 0x000fe20003f05270 */
[----:B------:R-:W-:Y:S01]  /*0440*/  BSSY.RECONVERGENT B1, `(.L_x_39) ;  /* 0x0000054000017945 */ /* 0x000fe20003800200 */
[----:B------:R-:W-:-:S11]  /*0450*/  IMAD.MOV.U32 R3, RZ, RZ, R43 ;  /* 0x000000ffff037224 */ /* 0x000fd600078e002b */
[----:B------:R-:W-:Y:S05]  /*0460*/  @!P0 BRA `(.L_x_40) ;  /* 0x0000000400448947 */ /* 0x000fea0003800000 */
[----:B------:R-:W3:Y:S01]  /*0470*/  LDC R19, c[0x0][0x388] ;  /* 0x0000e200ff137b82 */ /* 0x000ee20000000800 */
[C---:B------:R-:W-:Y:S02]  /*0480*/  LOP3.LUT R10, R43.reuse, 0x3f, RZ, 0xc0, !PT ;  /* 0x0000003f2b0a7812 */ /* 0x040fe400078ec0ff */
[----:B------:R-:W-:Y:S02]  /*0490*/  LEA.HI R3, R43, UR5, RZ, 0x1a ;  /* 0x000000052b037c11 */ /* 0x000fe4000f8fd0ff */
[----:B------:R-:W-:Y:S02]  /*04a0*/  IADD3 R26, PT, PT, R10, UR4, RZ ;  /* 0x000000040a1a7c10 */ /* 0x000fe4000fffe0ff */
[----:B------:R-:W-:Y:S01]  /*04b0*/  LEA R34, R45, R10, 0x2 ;  /* 0x0000000a2d227211 */ /* 0x000fe200078e10ff */
[----:B------:R-:W4:Y:S01]  /*04c0*/  LDC.64 R8, c[0x0][0x380] ;  /* 0x0000e000ff087b82 */ /* 0x000f220000000a00 */
[C---:B------:R-:W-:Y:S02]  /*04d0*/  LEA.HI R30, R43.reuse, UR4, RZ, 0x1a ;  /* 0x000000042b1e7c11 */ /* 0x040fe4000f8fd0ff */
[----:B------:R-:W-:-:S05]  /*04e0*/  IADD3 R35, PT, PT, R43, R42, RZ ;  /* 0x0000002a2b237210 */ /* 0x000fca0007ffe0ff */
[----:B------:R-:W5:Y:S01]  /*04f0*/  LDC.64 R12, c[0x0][0x390] ;  /* 0x0000e400ff0c7b82 */ /* 0x000f620000000a00 */
[----:B---3--:R-:W-:-:S07]  /*0500*/  ISETP.GE.AND P1, PT, R26, R19, PT ;  /* 0x000000131a00720c */ /* 0x008fce0003f26270 */
[----:B------:R-:W3:Y:S01]  /*0510*/  LDC.64 R10, c[0x0][0x398] ;  /* 0x0000e600ff0a7b82 */ /* 0x000ee20000000a00 */
[----:B----4-:R-:W-:Y:S02]  /*0520*/  ISETP.GE.AND P0, PT, R34, R9, PT ;  /* 0x000000092200720c */ /* 0x010fe40003f06270 */
[----:B------:R-:W-:Y:S02]  /*0530*/  ISETP.GE.OR P1, PT, R3, R8, P1 ;  /* 0x000000080300720c */ /* 0x000fe40000f26670 */
[----:B------:R-:W-:Y:S02]  /*0540*/  ISETP.GE.OR P0, PT, R30, R19, P0 ;  /* 0x000000131e00720c */ /* 0x000fe40000706670 */
[----:B-----5:R-:W-:Y:S01]  /*0550*/  MOV R28, R12 ;  /* 0x0000000c001c7202 */ /* 0x020fe20000000f00 */
[----:B------:R-:W-:-:S08]  /*0560*/  IMAD.MOV.U32 R29, RZ, RZ, R13 ;  /* 0x000000ffff1d7224 */ /* 0x000fd000078e000d */
[----:B------:R-:W4:Y:S01]  /*0570*/  @!P1 LDC.64 R24, c[0x0][0x390] ;  /* 0x0000e400ff189b82 */ /* 0x000f220000000a00 */
[----:B------:R-:W-:Y:S01]  /*0580*/  @!P1 IMAD R3, R3, R19, R26 ;  /* 0x0000001303039224 */ /* 0x000fe200078e021a */
[----:B---3--:R-:W-:Y:S01]  /*0590*/  MOV R26, R10 ;  /* 0x0000000a001a7202 */ /* 0x008fe20000000f00 */
[----:B------:R-:W-:Y:S01]  /*05a0*/  @!P0 IMAD R31, R30, R9, R34 ;  /* 0x000000091e1f8224 */ /* 0x000fe200078e0222 */
[----:B------:R-:W-:-:S04]  /*05b0*/  MOV R27, R11 ;  /* 0x0000000b001b7202 */ /* 0x000fc80000000f00 */
[----:B------:R-:W3:Y:S01]  /*05c0*/  @!P0 LDC.64 R14, c[0x0][0x398] ;  /* 0x0000e600ff0e8b82 */ /* 0x000ee20000000a00 */
[----:B----4-:R-:W-:Y:S01]  /*05d0*/  @!P1 IMAD.WIDE.U32 R28, R3, 0x4, R24 ;  /* 0x00000004031c9825 */ /* 0x010fe200078e0018 */
[----:B------:R-:W-:-:S04]  /*05e0*/  MOV R3, R35 ;  /* 0x0000002300037202 */ /* 0x000fc80000000f00 */
[----:B------:R-:W-:Y:S01]  /*05f0*/  @!PT LDS RZ, [RZ] ;  /* 0x00000000fffff984 */ /* 0x000fe20000000800 */
[----:B------:R-:W-:Y:S01]  /*0600*/  @!PT LDS RZ, [RZ] ;  /* 0x00000000fffff984 */ /* 0x000fe20000000800 */
[----:B------:R-:W-:Y:S01]  /*0610*/  @!PT LDS RZ, [RZ] ;  /* 0x00000000fffff984 */ /* 0x000fe20000000800 */
[----:B------:R4:W-:Y:S01]  /*0620*/  LDGSTS.E [R7], desc[UR8][R28.64], !P1 ;  /* 0x000000001c077fae */ /* 0x0009e2000c9a1008 */
[----:B---3--:R-:W-:-:S05]  /*0630*/  @!P0 IMAD.WIDE R26, R31, 0x4, R14 ;  /* 0x000000041f1a8825 */ /* 0x008fca00078e020e */
[----:B------:R4:W-:Y:S01]  /*0640*/  LDGSTS.E [R7+0x4000], desc[UR8][R26.64], !P0 ;  /* 0x040000001a077fae */ /* 0x0009e2000c1a1008 */
[----:B------:R-:W-:-:S13]  /*0650*/  ISETP.NE.AND P0, PT, R40, RZ, PT ;  /* 0x000000ff2800720c */ /* 0x000fda0003f05270 */
[----:B----4-:R-:W-:Y:S05]  /*0660*/  @!P0 BRA `(.L_x_40) ;  /* 0x0000000000c48947 */ /* 0x010fea0003800000 */
[C---:B------:R-:W-:Y:S01]  /*0670*/  LOP3.LUT R14, R35.reuse, 0x3f, RZ, 0xc0, !PT ;  /* 0x0000003f230e7812 */ /* 0x040fe200078ec0ff */
[----:B------:R-:W-:Y:S01]  /*0680*/  IMAD.MOV.U32 R27, RZ, RZ, R11 ;  /* 0x000000ffff1b7224 */ /* 0x000fe200078e000b */
[----:B------:R-:W-:Y:S02]  /*0690*/  LEA.HI R3, R35, UR5, RZ, 0x1a ;  /* 0x0000000523037c11 */ /* 0x000fe4000f8fd0ff */
[----:B------:R-:W-:Y:S01]  /*06a0*/  LEA R30, R45, R14, 0x2 ;  /* 0x0000000e2d1e7211 */ /* 0x000fe200078e10ff */
[----:B------:R-:W-:Y:S01]  /*06b0*/  VIADD R26, R14, UR4 ;  /* 0x000000040e1a7c36 */ /* 0x000fe20008000000 */
[----:B------:R-:W-:Y:S02]  /*06c0*/  LEA.HI R28, R35, UR4, RZ, 0x1a ;  /* 0x00000004231c7c11 */ /* 0x000fe4000f8fd0ff */
[----:B------:R-:W-:Y:S02]  /*06d0*/  ISETP.GE.AND P0, PT, R30, R9, PT ;  /* 0x000000091e00720c */ /* 0x000fe40003f06270 */
[----:B------:R-:W-:-:S02]  /*06e0*/  ISETP.GE.AND P1, PT, R26, R19, PT ;  /* 0x000000131a00720c */ /* 0x000fc40003f26270 */
[----:B------:R-:W-:Y:S02]  /*06f0*/  ISETP.GE.OR P0, PT, R28, R19, P0 ;  /* 0x000000131c00720c */ /* 0x000fe40000706670 */
[----:B------:R-:W-:Y:S02]  /*0700*/  ISETP.GE.OR P1, PT, R3, R8, P1 ;  /* 0x000000080300720c */ /* 0x000fe40000f26670 */
[----:B------:R-:W-:-:S09]  /*0710*/  MOV R29, R13 ;  /* 0x0000000d001d7202 */ /* 0x000fd20000000f00 */
[----:B------:R-:W3:Y:S01]  /*0720*/  @!P0 LDC.64 R14, c[0x0][0x398] ;  /* 0x0000e600ff0e8b82 */ /* 0x000ee20000000a00 */
[----:B------:R-:W-:Y:S01]  /*0730*/  @!P0 IMAD R31, R28, R9, R30 ;  /* 0x000000091c1f8224 */ /* 0x000fe200078e021e */
[----:B------:R-:W-:Y:S01]  /*0740*/  MOV R28, R12 ;  /* 0x0000000c001c7202 */ /* 0x000fe20000000f00 */
[----:B------:R-:W-:Y:S01]  /*0750*/  @!P1 IMAD R3, R3, R19, R26 ;  /* 0x0000001303039224 */ /* 0x000fe200078e021a */
[----:B------:R-:W-:-:S04]  /*0760*/  MOV R26, R10 ;  /* 0x0000000a001a7202 */ /* 0x000fc80000000f00 */
[----:B------:R-:W4:Y:S01]  /*0770*/  @!P1 LDC.64 R24, c[0x0][0x390] ;  /* 0x0000e400ff189b82 */ /* 0x000f220000000a00 */
[----:B---3--:R-:W-:-:S04]  /*0780*/  @!P0 IMAD.WIDE R26, R31, 0x4, R14 ;  /* 0x000000041f1a8825 */ /* 0x008fc800078e020e */
[----:B----4-:R-:W-:Y:S01]  /*0790*/  @!P1 IMAD.WIDE.U32 R28, R3, 0x4, R24 ;  /* 0x00000004031c9825 */ /* 0x010fe200078e0018 */
[----:B------:R-:W-:-:S04]  /*07a0*/  IADD3 R3, PT, PT, R42, R35, RZ ;  /* 0x000000232a037210 */ /* 0x000fc80007ffe0ff */
[----:B------:R-:W-:Y:S01]  /*07b0*/  @!PT LDS RZ, [RZ] ;  /* 0x00000000fffff984 */ /* 0x000fe20000000800 */
[----:B------:R-:W-:Y:S01]  /*07c0*/  @!PT LDS RZ, [RZ] ;  /* 0x00000000fffff984 */ /* 0x000fe20000000800 */
[----:B------:R-:W-:Y:S01]  /*07d0*/  @!PT LDS RZ, [RZ] ;  /* 0x00000000fffff984 */ /* 0x000fe20000000800 */
[----:B------:R3:W-:Y:S04]  /*07e0*/  LDGSTS.E [R6], desc[UR8][R28.64], !P1 ;  /* 0x000000001c067fae */ /* 0x0007e8000c9a1008 */
[----:B------:R3:W-:Y:S01]  /*07f0*/  LDGSTS.E [R6+0x4000], desc[UR8][R26.64], !P0 ;  /* 0x040000001a067fae */ /* 0x0007e2000c1a1008 */
[----:B------:R-:W-:-:S13]  /*0800*/  ISETP.NE.AND P0, PT, R40, 0x1, PT ;  /* 0x000000012800780c */ /* 0x000fda0003f05270 */
[----:B---3--:R-:W-:Y:S05]  /*0810*/  @!P0 BRA `(.L_x_40) ;  /* 0x0000000000588947 */ /* 0x008fea0003800000 */
[C---:B------:R-:W-:Y:S02]  /*0820*/  LOP3.LUT R14, R3.reuse, 0x3f, RZ, 0xc0, !PT ;  /* 0x0000003f030e7812 */ /* 0x040fe400078ec0ff */
[----:B------:R-:W-:Y:S02]  /*0830*/  LEA.HI R27, R3, UR5, RZ, 0x1a ;  /* 0x00000005031b7c11 */ /* 0x000fe4000f8fd0ff */
[----:B------:R-:W-:Y:S02]  /*0840*/  IADD3 R26, PT, PT, R14, UR4, RZ ;  /* 0x000000040e1a7c10 */ /* 0x000fe4000fffe0ff */
[----:B------:R-:W-:Y:S02]  /*0850*/  LEA R30, R45, R14, 0x2 ;  /* 0x0000000e2d1e7211 */ /* 0x000fe400078e10ff */
[----:B------:R-:W-:Y:S02]  /*0860*/  ISETP.GE.AND P1, PT, R26, R19, PT ;  /* 0x000000131a00720c */ /* 0x000fe40003f26270 */
[----:B------:R-:W-:Y:S01]  /*0870*/  LEA.HI R28, R3, UR4, RZ, 0x1a ;  /* 0x00000004031c7c11 */ /* 0x000fe2000f8fd0ff */
[----:B------:R-:W-:Y:S01]  /*0880*/  IMAD.IADD R3, R42, 0x1, R3 ;  /* 0x000000012a037824 */ /* 0x000fe200078e0203 */
[----:B------:R-:W-:-:S02]  /*0890*/  ISETP.GE.AND P0, PT, R30, R9, PT ;  /* 0x000000091e00720c */ /* 0x000fc40003f06270 */
[----:B------:R-:W-:Y:S02]  /*08a0*/  ISETP.GE.OR P1, PT, R27, R8, P1 ;  /* 0x000000081b00720c */ /* 0x000fe40000f26670 */
[----:B------:R-:W-:-:S11]  /*08b0*/  ISETP.GE.OR P0, PT, R28, R19, P0 ;  /* 0x000000131c00720c */ /* 0x000fd60000706670 */
[----:B------:R-:W3:Y:S01]  /*08c0*/  @!P1 LDC.64 R24, c[0x0][0x390] ;  /* 0x0000e400ff189b82 */ /* 0x000ee20000000a00 */
[----:B------:R-:W-:Y:S02]  /*08d0*/  @!P1 IMAD R19, R27, R19, R26 ;  /* 0x000000131b139224 */ /* 0x000fe400078e021a */
[----:B------:R-:W-:-:S05]  /*08e0*/  @!P0 IMAD R9, R28, R9, R30 ;  /* 0x000000091c098224 */ /* 0x000fca00078e021e */
[----:B------:R-:W4:Y:S01]  /*08f0*/  @!P0 LDC.64 R14, c[0x0][0x398] ;  /* 0x0000e600ff0e8b82 */ /* 0x000f220000000a00 */
[----:B---3--:R-:W-:Y:S01]  /*0900*/  @!P1 IMAD.WIDE.U32 R12, R19, 0x4, R24 ;  /* 0x00000004130c9825 */ /* 0x008fe200078e0018 */
[----:B------:R-:W-:-:S05]  /*0910*/  LEA R19, R42, R6, 0x2 ;  /* 0x000000062a137211 */ /* 0x000fca00078e10ff */
[----:B------:R-:W-:Y:S01]  /*0920*/  @!PT LDS RZ, [RZ] ;  /* 0x00000000fffff984 */ /* 0x000fe20000000800 */
[----:B------:R-:W-:Y:S01]  /*0930*/  @!PT LDS RZ, [RZ] ;  /* 0x00000000fffff984 */ /* 0x000fe20000000800 */
[----:B------:R-:W-:Y:S01]  /*0940*/  @!PT LDS RZ, [RZ] ;  /* 0x00000000fffff984 */ /* 0x000fe20000000800 */
[----:B------:R3:W-:Y:S01]  /*0950*/  LDGSTS.E [R19], desc[UR8][R12.64], !P1 ;  /* 0x000000000c137fae */ /* 0x0007e2000c9a1008 */
[----:B----4-:R-:W-:-:S05]  /*0960*/  @!P0 IMAD.WIDE R10, R9, 0x4, R14 ;  /* 0x00000004090a8825 */ /* 0x010fca00078e020e */
[----:B------:R3:W-:Y:S02]  /*0970*/  LDGSTS.E [R19+0x4000], desc[UR8][R10.64], !P0 ;  /* 0x040000000a137fae */ /* 0x0007e4000c1a1008 */
.L_x_40:
[----:B-12---:R-:W-:Y:S05]  /*0980*/  BSYNC.RECONVERGENT B1 ;  /* 0x0000000000017941 */ /* 0x006fea0003800200 */
.L_x_39:
[----:B------:R-:W-:-:S13]  /*0990*/  ISETP.GE.U32.AND P0, PT, R41, 0x3, PT ;  /* 0x000000032900780c */ /* 0x000fda0003f06070 */
[----:B------:R-:W-:Y:S05]  /*09a0*/  @!P0 BRA `(.L_x_38) ;  /* 0x0000000400b88947 */ /* 0x000fea0003800000 */
[----:B------:R-:W1:Y:S01]  /*09b0*/  S2UR UR7, SR_CgaCtaId ;  /* 0x00000000000779c3 */ /* 0x000e620000008800 */
[----:B------:R-:W-:Y:S01]  /*09c0*/  UMOV UR6, 0x400 ;  /* 0x0000040000067882 */ /* 0x000fe20000000000 */
[CC--:B---3--:R-:W-:Y:S01]  /*09d0*/  LEA R19, R42.reuse, R3.reuse, 0x1 ;  /* 0x000000032a137211 */ /* 0x0c8fe200078e08ff */
[C---:B------:R-:W-:Y:S01]  /*09e0*/  IMAD R35, R42.reuse, 0x3, R3 ;  /* 0x000000032a237824 */ /* 0x040fe200078e0203 */
[----:B------:R-:W-:Y:S01]  /*09f0*/  IADD3 R29, PT, PT, R42, R3, RZ ;  /* 0x000000032a1d7210 */ /* 0x000fe20007ffe0ff */
[C---:B------:R-:W-:Y:S01]  /*0a00*/  IMAD R53, R3.reuse, 0x4, R5 ;  /* 0x0000000403357824 */ /* 0x040fe200078e0205 */
[C---:B------:R-:W-:Y:S02]  /*0a10*/  LEA R55, R3.reuse, R2, 0x2 ;  /* 0x0000000203377211 */ /* 0x040fe400078e10ff */
[----:B------:R-:W-:Y:S01]  /*0a20*/  LEA R47, R3, R4, 0x2 ;  /* 0x00000004032f7211 */ /* 0x000fe200078e10ff */
[----:B-1----:R-:W-:-:S06]  /*0a30*/  ULEA UR6, UR7, UR6, 0x18 ;  /* 0x0000000607067291 */ /* 0x002fcc000f8ec0ff */
[----:B------:R-:W-:-:S07]  /*0a40*/  LEA R31, R3, UR6, 0x2 ;  /* 0x00000006031f7c11 */ /* 0x000fce000f8e10ff */
.L_x_41:
[C---:B------:R-:W-:Y:S01]  /*0a50*/  LOP3.LUT R8, R3.reuse, 0x3f, RZ, 0xc0, !PT ;  /* 0x0000003f03087812 */ /* 0x040fe200078ec0ff */
[----:B------:R-:W1:Y:S01]  /*0a60*/  LDCU.64 UR6, c[0x0][0x390] ;  /* 0x00007200ff0677ac */ /* 0x000e620008000a00 */
[----:B------:R-:W-:Y:S02]  /*0a70*/  LEA.HI R25, R3, UR5, RZ, 0x1a ;  /* 0x0000000503197c11 */ /* 0x000fe4000f8fd0ff */
[----:B------:R-:W-:Y:S01]  /*0a80*/  IADD3 R10, PT, PT, R8, UR4, RZ ;  /* 0x00000004080a7c10 */ /* 0x000fe2000fffe0ff */
[----:B------:R-:W2:Y:S01]  /*0a90*/  LDCU.64 UR14, c[0x0][0x398] ;  /* 0x00007300ff0e77ac */ /* 0x000ea20008000a00 */
[----:B------:R-:W-:Y:S02]  /*0aa0*/  LEA R27, R45, R8, 0x2 ;  /* 0x000000082d1b7211 */ /* 0x000fe400078e10ff */
[----:B------:R-:W-:Y:S02]  /*0ab0*/  ISETP.GE.AND P0, PT, R10, UR10, PT ;  /* 0x0000000a0a007c0c */ /* 0x000fe4000bf06270 */
[----:B------:R-:W-:-:S02]  /*0ac0*/  LEA.HI R26, R3, UR4, RZ, 0x1a ;  /* 0x00000004031a7c11 */ /* 0x000fc4000f8fd0ff */
[----:B------:R-:W-:Y:S02]  /*0ad0*/  ISETP.GE.OR P0, PT, R25, UR12, P0 ;  /* 0x0000000c19007c0c */ /* 0x000fe40008706670 */
[----:B------:R-:W-:Y:S02]  /*0ae0*/  ISETP.GE.AND P1, PT, R27, UR13, PT ;  /* 0x0000000d1b007c0c */ /* 0x000fe4000bf26270 */
[C---:B------:R-:W-:Y:S02]  /*0af0*/  LOP3.LUT R14, R29.reuse, 0x3f, RZ, 0xc0, !PT ;  /* 0x0000003f1d0e7812 */ /* 0x040fe400078ec0ff */
[----:B------:R-:W-:Y:S01]  /*0b00*/  ISETP.GE.OR P1, PT, R26, UR10, P1 ;  /* 0x0000000a1a007c0c */ /* 0x000fe20008f26670 */
[----:B-1----:R-:W-:Y:S01]  /*0b10*/  IMAD.U32 R11, RZ, RZ, UR7 ;  /* 0x00000007ff0b7e24 */ /* 0x002fe2000f8e00ff */
[----:B------:R-:W-:Y:S02]  /*0b20*/  IADD3 R15, PT, PT, R14, UR4, RZ ;  /* 0x000000040e0f7c10 */ /* 0x000fe4000fffe0ff */
[----:B------:R-:W-:-:S02]  /*0b30*/  LEA.HI R24, R29, UR5, RZ, 0x1a ;  /* 0x000000051d187c11 */ /* 0x000fc4000f8fd0ff */
[----:B------:R-:W-:Y:S01]  /*0b40*/  ISETP.GE.AND P2, PT, R15, UR10, PT ;  /* 0x0000000a0f007c0c */ /* 0x000fe2000bf46270 */
[----:B------:R-:W1:Y:S01]  /*0b50*/  @!P0 LDC.64 R8, c[0x0][0x390] ;  /* 0x0000e400ff088b82 */ /* 0x000e620000000a00 */
[----:B------:R-:W-:Y:S01]  /*0b60*/  @!P0 IMAD R25, R25, UR10, R10 ;  /* 0x0000000a19198c24 */ /* 0x000fe2000f8e020a */
[----:B------:R-:W-:Y:S02]  /*0b70*/  MOV R10, UR6 ;  /* 0x00000006000a7c02 */ /* 0x000fe40008000f00 */
[----:B------:R-:W-:Y:S02]  /*0b80*/  ISETP.GE.OR P2, PT, R24, UR12, P2 ;  /* 0x0000000c18007c0c */ /* 0x000fe40009746670 */
[----:B------:R-:W-:Y:S02]  /*0b90*/  LEA R14, R45, R14, 0x2 ;  /* 0x0000000e2d0e7211 */ /* 0x000fe400078e10ff */
[----:B------:R-:W3:Y:S01]  /*0ba0*/  @!P1 LDC.64 R12, c[0x0][0x398] ;  /* 0x0000e600ff0c9b82 */ /* 0x000ee20000000a00 */
[----:B--2---:R-:W-:-:S02]  /*0bb0*/  MOV R56, UR14 ;  /* 0x0000000e00387c02 */ /* 0x004fc40008000f00 */
[----:B------:R-:W-:Y:S02]  /*0bc0*/  MOV R57, UR15 ;  /* 0x0000000f00397c02 */ /* 0x000fe40008000f00 */
[----:B------:R-:W-:Y:S02]  /*0bd0*/  ISETP.GE.AND P3, PT, R14, UR13, PT ;  /* 0x0000000d0e007c0c */ /* 0x000fe4000bf66270 */
[C---:B------:R-:W-:Y:S02]  /*0be0*/  LEA.HI R28, R19.reuse, UR5, RZ, 0x1a ;  /* 0x00000005131c7c11 */ /* 0x040fe4000f8fd0ff */
[----:B------:R-:W-:Y:S01]  /*0bf0*/  @!P2 IMAD R15, R24, UR10, R15 ;  /* 0x0000000a180fac24 */ /* 0x000fe2000f8e020f */
[----:B------:R-:W-:Y:S02]  /*0c00*/  MOV R24, UR14 ;  /* 0x0000000e00187c02 */ /* 0x000fe40008000f00 */
[----:B------:R-:W-:Y:S02]  /*0c10*/  LEA.HI R59, R19, UR4, RZ, 0x1a ;  /* 0x00000004133b7c11 */ /* 0x000fe4000f8fd0ff */
[----:B------:R-:W-:Y:S01]  /*0c20*/  IADD3 R3, PT, PT, R42, R3, R42 ;  /* 0x000000032a037210 */ /* 0x000fe20007ffe02a */
[----:B-1----:R-:W-:-:S02]  /*0c30*/  @!P0 IMAD.WIDE.U32 R10, R25, 0x4, R8 ;  /* 0x00000004190a8825 */ /* 0x002fc400078e0008 */
[----:B------:R-:W1:Y:S01]  /*0c40*/  @!P2 LDC.64 R8, c[0x0][0x390] ;  /* 0x0000e400ff08ab82 */ /* 0x000e620000000a00 */
[----:B------:R-:W-:Y:S01]  /*0c50*/  IADD3 R3, PT, PT, R42, R3, R42 ;  /* 0x000000032a037210 */ /* 0x000fe20007ffe02a */
[----:B------:R-:W-:Y:S01]  /*0c60*/  @!P1 IMAD R25, R26, UR13, R27 ;  /* 0x0000000d1a199c24 */ /* 0x000fe2000f8e021b */
[----:B------:R-:W-:Y:S01]  /*0c70*/  MOV R26, UR6 ;  /* 0x00000006001a7c02 */ /* 0x000fe20008000f00 */
[----:B------:R-:W-:Y:S01]  /*0c80*/  IMAD.U32 R27, RZ, RZ, UR7 ;  /* 0x00000007ff1b7e24 */ /* 0x000fe2000f8e00ff */
[----:B------:R-:W-:Y:S01]  /*0c90*/  @!PT LDS RZ, [RZ] ;  /* 0x00000000fffff984 */ /* 0x000fe20000000800 */
[----:B------:R-:W-:Y:S01]  /*0ca0*/  @!PT LDS RZ, [RZ] ;  /* 0x00000000fffff984 */ /* 0x000fe20000000800 */
[----:B------:R-:W-:Y:S01]  /*0cb0*/  @!PT LDS RZ, [RZ] ;  /* 0x00000000fffff984 */ /* 0x000fe20000000800 */
[----:B------:R2:W-:Y:S01]  /*0cc0*/  LDGSTS.E [R31], desc[UR8][R10.64], !P0 ;  /* 0x000000000a1f7fae */ /* 0x0005e2000c1a1008 */
[----:B---3--:R-:W-:Y:S01]  /*0cd0*/  @!P1 IMAD.WIDE R56, R25, 0x4, R12 ;  /* 0x0000000419389825 */ /* 0x008fe200078e020c */
[----:B------:R-:W-:Y:S02]  /*0ce0*/  LEA.HI R13, R29, UR4, RZ, 0x1a ;  /* 0x000000041d0d7c11 */ /* 0x000fe4000f8fd0ff */
[----:B------:R-:W-:Y:S01]  /*0cf0*/  LOP3.LUT R12, R19, 0x3f, RZ, 0xc0, !PT ;  /* 0x0000003f130c7812 */ /* 0x000fe200078ec0ff */
[----:B------:R-:W-:Y:S01]  /*0d00*/  IMAD R19, R42, 0x4, R19 ;  /* 0x000000042a137824 */ /* 0x000fe200078e0213 */
[----:B------:R-:W-:Y:S01]  /*0d10*/  ISETP.GE.OR P3, PT, R13, UR10, P3 ;  /* 0x0000000a0d007c0c */ /* 0x000fe20009f66670 */
[----:B------:R3:W-:Y:S01]  /*0d20*/  LDGSTS.E [R31+0x4000], desc[UR8][R56.64], !P1 ;  /* 0x04000000381f7fae */ /* 0x0007e2000c9a1008 */
[----:B------:R-:W-:-:S02]  /*0d30*/  MOV R25, UR15 ;  /* 0x0000000f00197c02 */ /* 0x000fc40008000f00 */
[----:B------:R-:W-:Y:S01]  /*0d40*/  LEA R29, R42, R29, 0x2 ;  /* 0x0000001d2a1d7211 */ /* 0x000fe200078e10ff */
[----:B--2---:R-:W-:Y:S01]  /*0d50*/  IMAD.U32 R10, RZ, RZ, UR6 ;  /* 0x00000006ff0a7e24 */ /* 0x004fe2000f8e00ff */
[----:B------:R-:W-:Y:S01]  /*0d60*/  MOV R11, UR7 ;  /* 0x00000007000b7c02 */ /* 0x000fe20008000f00 */
[----:B-1----:R-:W-:Y:S01]  /*0d70*/  @!P2 IMAD.WIDE.U32 R26, R15, 0x4, R8 ;  /* 0x000000040f1aa825 */ /* 0x002fe200078e0008 */
[----:B------:R-:W-:-:S05]  /*0d80*/  IADD3 R15, PT, PT, R12, UR4, RZ ;  /* 0x000000040c0f7c10 */ /* 0x000fca000fffe0ff */
[----:B------:R-:W1:Y:S01]  /*0d90*/  @!P3 LDC.64 R8, c[0x0][0x398] ;  /* 0x0000e600ff08bb82 */ /* 0x000e620000000a00 */
[----:B------:R-:W-:Y:S01]  /*0da0*/  LEA R12, R45, R12, 0x2 ;  /* 0x0000000c2d0c7211 */ /* 0x000fe200078e10ff */
[----:B------:R-:W-:Y:S01]  /*0db0*/  @!P3 IMAD R13, R13, UR13, R14 ;  /* 0x0000000d0d0dbc24 */ /* 0x000fe2000f8e020e */
[----:B------:R-:W-:Y:S01]  /*0dc0*/  ISETP.GE.AND P4, PT, R15, UR10, PT ;  /* 0x0000000a0f007c0c */ /* 0x000fe2000bf86270 */
[----:B------:R-:W-:Y:S01]  /*0dd0*/  LDGSTS.E [R55], desc[UR8][R26.64], !P2 ;  /* 0x000000001a377fae */ /* 0x000fe2000d1a1008 */
[----:B------:R-:W-:Y:S02]  /*0de0*/  ISETP.GE.AND P5, PT, R12, UR13, PT ;  /* 0x0000000d0c007c0c */ /* 0x000fe4000bfa6270 */
[----:B------:R-:W-:Y:S02]  /*0df0*/  ISETP.GE.OR P4, PT, R28, UR12, P4 ;  /* 0x0000000c1c007c0c */ /* 0x000fe4000a786670 */
[----:B------:R-:W-:Y:S02]  /*0e00*/  ISETP.GE.OR P5, PT, R59, UR10, P5 ;  /* 0x0000000a3b007c0c */ /* 0x000fe4000afa6670 */
[----:B------:R-:W-:-:S02]  /*0e10*/  MOV R14, UR6 ;  /* 0x00000006000e7c02 */ /* 0x000fc40008000f00 */
[----:B---3--:R-:W-:Y:S02]  /*0e20*/  MOV R56, UR14 ;  /* 0x0000000e00387c02 */ /* 0x008fe40008000f00 */
[----:B------:R-:W-:Y:S02]  /*0e30*/  MOV R57, UR15 ;  /* 0x0000000f00397c02 */ /* 0x000fe40008000f00 */
[----:B------:R-:W-:-:S05]  /*0e40*/  LEA R31, R42, R31, 0x4 ;  /* 0x0000001f2a1f7211 */ /* 0x000fca00078e20ff */
[----:B------:R-:W-:Y:S01]  /*0e50*/  @!P5 IMAD R59, R59, UR13, R12 ;  /* 0x0000000d3b3bdc24 */ /* 0x000fe2000f8e020c */
[----:B------:R-:W-:Y:S01]  /*0e60*/  MOV R12, UR14 ;  /* 0x0000000e000c7c02 */ /* 0x000fe20008000f00 */
[----:B-1----:R-:W-:Y:S02]  /*0e70*/  @!P3 IMAD.WIDE R24, R13, 0x4, R8 ;  /* 0x000000040d18b825 */ /* 0x002fe400078e0208 */
[----:B------:R-:W1:Y:S02]  /*0e80*/  @!P4 LDC.64 R8, c[0x0][0x390] ;  /* 0x0000e400ff08cb82 */ /* 0x000e640000000a00 */
[----:B------:R-:W-:Y:S01]  /*0e90*/  @!P4 IMAD R13, R28, UR10, R15 ;  /* 0x0000000a1c0dcc24 */ /* 0x000fe2000f8e020f */
[----:B------:R-:W-:Y:S01]  /*0ea0*/  LOP3.LUT R28, R35, 0x3f, RZ, 0xc0, !PT ;  /* 0x0000003f231c7812 */ /* 0x000fe200078ec0ff */
[----:B------:R-:W-:Y:S01]  /*0eb0*/  IMAD.U32 R15, RZ, RZ, UR7 ;  /* 0x00000007ff0f7e24 */ /* 0x000fe2000f8e00ff */
[----:B------:R2:W-:Y:S02]  /*0ec0*/  LDGSTS.E [R55+0x4000], desc[UR8][R24.64], !P3 ;  /* 0x0400000018377fae */ /* 0x0005e4000d9a1008 */
[----:B------:R-:W-:-:S02]  /*0ed0*/  IADD3 R30, PT, PT, R28, UR4, RZ ;  /* 0x000000041c1e7c10 */ /* 0x000fc4000fffe0ff */
[----:B------:R-:W-:Y:S02]  /*0ee0*/  LEA R28, R45, R28, 0x2 ;  /* 0x0000001c2d1c7211 */ /* 0x000fe400078e10ff */
[----:B------:R-:W-:Y:S02]  /*0ef0*/  ISETP.GE.AND P0, PT, R30, UR10, PT ;  /* 0x0000000a1e007c0c */ /* 0x000fe4000bf06270 */
[----:B------:R-:W-:Y:S02]  /*0f00*/  ISETP.GE.AND P1, PT, R28, UR13, PT ;  /* 0x0000000d1c007c0c */ /* 0x000fe4000bf26270 */
[----:B--2---:R-:W-:Y:S01]  /*0f10*/  LEA R55, R42, R55, 0x4 ;  /* 0x000000372a377211 */ /* 0x004fe200078e20ff */
[----:B-1----:R-:W-:Y:S01]  /*0f20*/  @!P4 IMAD.WIDE.U32 R14, R13, 0x4, R8 ;  /* 0x000000040d0ec825 */ /* 0x002fe200078e0008 */
[----:B------:R-:W-:Y:S01]  /*0f30*/  MOV R13, UR15 ;  /* 0x0000000f000d7c02 */ /* 0x000fe20008000f00 */
[----:B------:R-:W1:Y:S03]  /*0f40*/  @!P5 LDC.64 R8, c[0x0][0x398] ;  /* 0x0000e600ff08db82 */ /* 0x000e660000000a00 */
[----:B------:R-:W-:Y:S01]  /*0f50*/  LDGSTS.E [R47], desc[UR8][R14.64], !P4 ;  /* 0x000000000e2f7fae */ /* 0x000fe2000e1a1008 */
[----:B-1----:R-:W-:Y:S01]  /*0f60*/  @!P5 IMAD.WIDE R12, R59, 0x4, R8 ;  /* 0x000000043b0cd825 */ /* 0x002fe200078e0208 */
[----:B------:R-:W-:-:S04]  /*0f70*/  LEA.HI R59, R35, UR5, RZ, 0x1a ;  /* 0x00000005233b7c11 */ /* 0x000fc8000f8fd0ff */
[----:B------:R-:W-:Y:S01]  /*0f80*/  ISETP.GE.OR P0, PT, R59, UR12, P0 ;  /* 0x0000000c3b007c0c */ /* 0x000fe20008706670 */
[----:B------:R1:W-:-:S12]  /*0f90*/  LDGSTS.E [R47+0x4000], desc[UR8][R12.64], !P5 ;  /* 0x040000000c2f7fae */ /* 0x0003d8000e9a1008 */
[----:B------:R-:W2:Y:S01]  /*0fa0*/  @!P0 LDC.64 R8, c[0x0][0x390] ;  /* 0x0000e400ff088b82 */ /* 0x000ea20000000a00 */
[----:B------:R-:W-:Y:S02]  /*0fb0*/  @!P0 IMAD R59, R59, UR10, R30 ;  /* 0x0000000a3b3b8c24 */ /* 0x000fe4000f8e021e */
[C---:B-1----:R-:W-:Y:S02]  /*0fc0*/  IMAD R47, R42.reuse, 0x10, R47 ;  /* 0x000000102a2f7824 */ /* 0x042fe400078e022f */
[----:B--2---:R-:W-:Y:S01]  /*0fd0*/  @!P0 IMAD.WIDE.U32 R10, R59, 0x4, R8 ;  /* 0x000000043b0a8825 */ /* 0x004fe200078e0008 */
[----:B------:R-:W-:Y:S02]  /*0fe0*/  LEA.HI R59, R35, UR4, RZ, 0x1a ;  /* 0x00000004233b7c11 */ /* 0x000fe4000f8fd0ff */
[----:B------:R-:W-:Y:S02]  /*0ff0*/  LEA R35, R42, R35, 0x2 ;  /* 0x000000232a237211 */ /* 0x000fe400078e10ff */
[----:B------:R-:W-:Y:S01]  /*1000*/  ISETP.GE.OR P1, PT, R59, UR10, P1 ;  /* 0x0000000a3b007c0c */ /* 0x000fe20008f26670 */
[----:B------:R-:W-:Y:S01]  /*1010*/  LDGSTS.E [R53], desc[UR8][R10.64], !P0 ;  /* 0x000000000a357fae */ /* 0x000fe2000c1a1008 */
[----:B------:R-:W-:-:S11]  /*1020*/  ISETP.GE.U32.AND P0, PT, R3, 0x1000, PT ;  /* 0x000010000300780c */ /* 0x000fd60003f06070 */
[----:B------:R-:W1:Y:S01]  /*1030*/  @!P1 LDC.64 R8, c[0x0][0x398] ;  /* 0x0000e600ff089b82 */ /* 0x000e620000000a00 */
[----:B------:R-:W-:-:S04]  /*1040*/  @!P1 IMAD R59, R59, UR13, R28 ;  /* 0x0000000d3b3b9c24 */ /* 0x000fc8000f8e021c */
[----:B-1----:R-:W-:-:S05]  /*1050*/  @!P1 IMAD.WIDE R56, R59, 0x4, R8 ;  /* 0x000000043b389825 */ /* 0x002fca00078e0208 */
[----:B------:R1:W-:Y:S02]  /*1060*/  LDGSTS.E [R53+0x4000], desc[UR8][R56.64], !P1 ;  /* 0x0400000038357fae */ /* 0x0003e4000c9a1008 */
[----:B-1----:R-:W-:Y:S01]  /*1070*/  LEA R53, R42, R53, 0x4 ;  /* 0x000000352a357211 */ /* 0x002fe200078e20ff */
[----:B------:R-:W-:Y:S06]  /*1080*/  @!P0 BRA `(.L_x_41) ;  /* 0xfffffff800708947 */ /* 0x000fec000383ffff */
.L_x_38:
[----:B-12---:R-:W-:Y:S05]  /*1090*/  BSYNC.RECONVERGENT B0 ;  /* 0x0000000000007941 */ /* 0x006fea0003800200 */
.L_x_37:
[----:B------:R-:W0:Y:S01]  /*10a0*/  LDGDEPBAR ;  /* 0x00000000000079af */ /* 0x000e220000000000 */
[----:B------:R-:W1:Y:S01]  /*10b0*/  S2UR UR7, SR_CgaCtaId ;  /* 0x00000000000779c3 */ /* 0x000e620000008800 */
[----:B------:R-:W-:Y:S01]  /*10c0*/  HFMA2 R3, -RZ, RZ, 0, 0 ;  /* 0x00000000ff037431 */ /* 0x000fe200000001ff */
[----:B------:R-:W-:Y:S01]  /*10d0*/  UMOV UR6, 0x400 ;  /* 0x0000040000067882 */ /* 0x000fe20000000000 */
[----:B------:R-:W-:-:S04]  /*10e0*/  DEPBAR.LE SB0, 0x0 ;  /* 0x000080000000791a */ /* 0x000fc80000000000 */
[----:B-1----:R-:W-:Y:S01]  /*10f0*/  ULEA UR6, UR7, UR6, 0x18 ;  /* 0x0000000607067291 */ /* 0x002fe2000f8ec0ff */
[----:B------:R-:W-:Y:S11]  /*1100*/  BAR.SYNC.DEFER_BLOCKING 0x0 ;  /* 0x0000000000007b1d */ /* 0x000ff60000010000 */
.L_x_42:
[----:B------:R-:W-:Y:S02]  /*1110*/  LEA R47, R0, R3, 0x8 ;  /* 0x00000003002f7211 */ /* 0x000fe400078e40ff */
[C---:B------:R-:W-:Y:S01]  /*1120*/  LEA R46, R3.reuse, R44, 0x6 ;  /* 0x0000002c032e7211 */ /* 0x040fe200078e30ff */
[----:B------:R-:W-:Y:S01]  /*1130*/  VIADD R3, R3, 0x8 ;  /* 0x0000000803037836 */ /* 0x000fe20000000000 */
[----:B------:R-:W-:Y:S02]  /*1140*/  LEA R47, R47, UR6, 0x2 ;  /* 0x000000062f2f7c11 */ /* 0x000fe4000f8e10ff */
[----:B------:R-:W-:Y:S02]  /*1150*/  LEA R46, R46, UR6, 0x2 ;  /* 0x000000062e2e7c11 */ /* 0x000fe4000f8e10ff */
[----:B------:R-:W-:Y:S01]  /*1160*/  ISETP.NE.AND P0, PT, R3, 0x40, PT ;  /* 0x000000400300780c */ /* 0x000fe20003f05270 */
[----:B---3--:R-:W-:Y:S04]  /*1170*/  LDS.128 R8, [R47] ;  /* 0x000000002f087984 */ /* 0x008fe80000000c00 */
[----:B------:R-:W1:Y:S04]  /*1180*/  LDS.128 R24, [R46+0x4000] ;  /* 0x004000002e187984 */ /* 0x000e680000000c00 */
[----:B------:R-:W2:Y:S04]  /*1190*/  LDS.128 R12, [R47+0x100] ;  /* 0x000100002f0c7984 */ /* 0x000ea80000000c00 */
[----:B------:R-:W3:Y:S01]  /*11a0*/  LDS.128 R28, [R46+0x4100] ;  /* 0x004100002e1c7984 */ /* 0x000ee20000000c00 */
[C---:B-1----:R-:W-:Y:S01]  /*11b0*/  FFMA R34, R8.reuse, R24, R17 ;  /* 0x0000001808227223 */ /* 0x042fe20000000011 */
[C---:B------:R-:W-:Y:S01]  /*11c0*/  FFMA R38, R8.reuse, R25, R16 ;  /* 0x0000001908267223 */ /* 0x040fe20000000010 */
[C---:B------:R-:W-:Y:S01]  /*11d0*/  FFMA R52, R8.reuse, R27, R18 ;  /* 0x0000001b08347223 */ /* 0x040fe20000000012 */
[-C--:B------:R-:W-:Y:S01]  /*11e0*/  FFMA R37, R8, R26.reuse, R37 ;  /* 0x0000001a08257223 */ /* 0x080fe20000000025 */
[----:B------:R-:W1:Y:S01]  /*11f0*/  LDS.128 R16, [R47+0x200] ;  /* 0x000200002f107984 */ /* 0x000e620000000c00 */
[C---:B--2---:R-:W-:Y:S01]  /*1200*/  FFMA R22, R12.reuse, R25, R22 ;  /* 0x000000190c167223 */ /* 0x044fe20000000016 */
[C---:B------:R-:W-:Y:S01]  /*1210*/  FFMA R23, R12.reuse, R26, R23 ;  /* 0x0000001a0c177223 */ /* 0x040fe20000000017 */
[C---:B------:R-:W-:Y:S01]  /*1220*/  FFMA R56, R12.reuse, R27, R32 ;  /* 0x0000001b0c387223 */ /* 0x040fe20000000020 */
[----:B------:R-:W-:Y:S01]  /*1230*/  FFMA R50, R12, R24, R33 ;  /* 0x000000180c327223 */ /* 0x000fe20000000021 */
[C---:B---3--:R-:W-:Y:S01]  /*1240*/  FFMA R32, R9.reuse, R31, R52 ;  /* 0x0000001f09207223 */ /* 0x048fe20000000034 */
[-C--:B------:R-:W-:Y:S01]  /*1250*/  FFMA R33, R9, R30.reuse, R37 ;  /* 0x0000001e09217223 */ /* 0x080fe20000000025 */
[CC--:B------:R-:W-:Y:S01]  /*1260*/  FFMA R12, R13.reuse, R29.reuse, R22 ;  /* 0x0000001d0d0c7223 */ /* 0x0c0fe20000000016 */
[----:B------:R-:W-:Y:S01]  /*1270*/  FFMA R37, R13, R30, R23 ;  /* 0x0000001e0d257223 */ /* 0x000fe20000000017 */
[CC--:B------:R-:W-:Y:S01]  /*1280*/  FFMA R35, R9.reuse, R28.reuse, R34 ;  /* 0x0000001c09237223 */ /* 0x0c0fe20000000022 */
[----:B------:R-:W-:Y:S01]  /*1290*/  FFMA R8, R9, R29, R38 ;  /* 0x0000001d09087223 */ /* 0x000fe20000000026 */
[C---:B------:R-:W-:Y:S01]  /*12a0*/  FFMA R9, R13.reuse, R28, R50 ;  /* 0x0000001c0d097223 */ /* 0x040fe20000000032 */
[----:B------:R-:W-:Y:S01]  /*12b0*/  FFMA R34, R13, R31, R56 ;  /* 0x0000001f0d227223 */ /* 0x000fe20000000038 */
[C---:B-1----:R-:W-:Y:S01]  /*12c0*/  FFMA R52, R16.reuse, R24, R21 ;  /* 0x0000001810347223 */ /* 0x042fe20000000015 */
[C---:B------:R-:W-:Y:S01]  /*12d0*/  FFMA R48, R16.reuse, R25, R48 ;  /* 0x0000001910307223 */ /* 0x040fe20000000030 */
[C---:B------:R-:W-:Y:S01]  /*12e0*/  FFMA R49, R16.reuse, R26, R49 ;  /* 0x0000001a10317223 */ /* 0x040fe20000000031 */
[----:B------:R-:W-:-:S02]  /*12f0*/  FFMA R16, R16, R27, R20 ;  /* 0x0000001b10107223 */ /* 0x000fc40000000014 */
[----:B------:R-:W1:Y:S01]  /*1300*/  LDS.128 R20, [R47+0x300] ;  /* 0x000300002f147984 */ /* 0x000e620000000c00 */
[C---:B------:R-:W-:Y:S01]  /*1310*/  FFMA R49, R17.reuse, R30, R49 ;  /* 0x0000001e11317223 */ /* 0x040fe20000000031 */
[C---:B-1----:R-:W-:Y:S01]  /*1320*/  FFMA R38, R20.reuse, R24, R39 ;  /* 0x0000001814267223 */ /* 0x042fe20000000027 */
[C---:B------:R-:W-:Y:S01]  /*1330*/  FFMA R50, R20.reuse, R25, R36 ;  /* 0x0000001914327223 */ /* 0x040fe20000000024 */
[C---:B------:R-:W-:Y:S01]  /*1340*/  FFMA R13, R20.reuse, R26, R51 ;  /* 0x0000001a140d7223 */ /* 0x040fe20000000033 */
[----:B------:R-:W-:Y:S01]  /*1350*/  FFMA R54, R20, R27, R54 ;  /* 0x0000001b14367223 */ /* 0x000fe20000000036 */
[----:B------:R-:W-:Y:S01]  /*1360*/  FFMA R36, R17, R31, R16 ;  /* 0x0000001f11247223 */ /* 0x000fe20000000010 */
[----:B------:R-:W1:Y:S01]  /*1370*/  LDS.128 R24, [R46+0x4200] ;  /* 0x004200002e187984 */ /* 0x000e620000000c00 */
[-C--:B------:R-:W-:Y:S01]  /*1380*/  FFMA R51, R21, R28.reuse, R38 ;  /* 0x0000001c15337223 */ /* 0x080fe20000000026 */
[C---:B------:R-:W-:Y:S01]  /*1390*/  FFMA R39, R17.reuse, R28, R52 ;  /* 0x0000001c11277223 */ /* 0x040fe20000000034 */
[-C--:B------:R-:W-:Y:S01]  /*13a0*/  FFMA R20, R17, R29.reuse, R48 ;  /* 0x0000001d11147223 */ /* 0x080fe20000000030 */
[C---:B------:R-:W-:Y:S01]  /*13b0*/  FFMA R38, R21.reuse, R29, R50 ;  /* 0x0000001d15267223 */ /* 0x040fe20000000032 */
[C---:B------:R-:W-:Y:S01]  /*13c0*/  FFMA R13, R21.reuse, R30, R13 ;  /* 0x0000001e150d7223 */ /* 0x040fe2000000000d */
[----:B------:R-:W-:-:S02]  /*13d0*/  FFMA R16, R21, R31, R54 ;  /* 0x0000001f15107223 */ /* 0x000fc40000000036 */
[----:B------:R-:W2:Y:S01]  /*13e0*/  LDS.128 R28, [R46+0x4300] ;  /* 0x004300002e1c7984 */ /* 0x000ea20000000c00 */
[-C--:B-1----:R-:W-:Y:S01]  /*13f0*/  FFMA R17, R24, R10.reuse, R35 ;  /* 0x0000000a18117223 */ /* 0x082fe20000000023 */
[CC--:B------:R-:W-:Y:S01]  /*1400*/  FFMA R8, R25.reuse, R10.reuse, R8 ;  /* 0x0000000a19087223 */ /* 0x0c0fe20000000008 */
[----:B------:R-:W-:Y:S01]  /*1410*/  FFMA R21, R26, R10, R33 ;  /* 0x0000000a1a157223 */ /* 0x000fe20000000021 */
[-C--:B------:R-:W-:Y:S01]  /*1420*/  FFMA R9, R24, R14.reuse, R9 ;  /* 0x0000000e18097223 */ /* 0x080fe20000000009 */
[-C--:B------:R-:W-:Y:S01]  /*1430*/  FFMA R12, R25, R14.reuse, R12 ;  /* 0x0000000e190c7223 */ /* 0x080fe2000000000c */
[----:B------:R-:W-:Y:S01]  /*1440*/  FFMA R53, R26, R14, R37 ;  /* 0x0000000e1a357223 */ /* 0x000fe20000000025 */
[C---:B------:R-:W-:Y:S01]  /*1450*/  FFMA R10, R27.reuse, R10, R32 ;  /* 0x0000000a1b0a7223 */ /* 0x040fe20000000020 */
[----:B------:R-:W-:Y:S01]  /*1460*/  FFMA R14, R27, R14, R34 ;  /* 0x0000000e1b0e7223 */ /* 0x000fe20000000022 */
[-C--:B------:R-:W-:Y:S01]  /*1470*/  FFMA R48, R24, R18.reuse, R39 ;  /* 0x0000001218307223 */ /* 0x080fe20000000027 */
[CC--:B------:R-:W-:Y:S01]  /*1480*/  FFMA R20, R25.reuse, R18.reuse, R20 ;  /* 0x0000001219147223 */ /* 0x0c0fe20000000014 */
[----:B------:R-:W-:Y:S01]  /*1490*/  FFMA R49, R26, R18, R49 ;  /* 0x000000121a317223 */ /* 0x000fe20000000031 */
[-C--:B------:R-:W-:Y:S01]  /*14a0*/  FFMA R51, R24, R22.reuse, R51 ;  /* 0x0000001618337223 */ /* 0x080fe20000000033 */
[-C--:B------:R-:W-:Y:S01]  /*14b0*/  FFMA R50, R25, R22.reuse, R38 ;  /* 0x0000001619327223 */ /* 0x080fe20000000026 */
[----:B------:R-:W-:Y:S01]  /*14c0*/  FFMA R13, R26, R22, R13 ;  /* 0x000000161a0d7223 */ /* 0x000fe2000000000d */
[C---:B------:R-:W-:Y:S01]  /*14d0*/  FFMA R18, R27.reuse, R18, R36 ;  /* 0x000000121b127223 */ /* 0x040fe20000000024 */
[----:B------:R-:W-:Y:S01]  /*14e0*/  FFMA R22, R27, R22, R16 ;  /* 0x000000161b167223 */ /* 0x000fe20000000010 */
[----:B------:R-:W-:Y:S01]  /*14f0*/  LDS.128 R32, [R47+0x10] ;  /* 0x000010002f207984 */ /* 0x000fe20000000c00 */
[-C--:B--2---:R-:W-:Y:S01]  /*1500*/  FFMA R27, R28, R11.reuse, R17 ;  /* 0x0000000b1c1b7223 */ /* 0x084fe20000000011 */
[C---:B------:R-:W-:Y:S01]  /*1510*/  FFMA R16, R29.reuse, R11, R8 ;  /* 0x0000000b1d107223 */ /* 0x040fe20000000008 */
[C---:B------:R-:W-:Y:S01]  /*1520*/  FFMA R24, R29.reuse, R15, R12 ;  /* 0x0000000f1d187223 */ /* 0x040fe2000000000c */
[----:B------:R-:W1:Y:S01]  /*1530*/  LDS.128 R36, [R46+0x4400] ;  /* 0x004400002e247984 */ /* 0x000e620000000c00 */
[C---:B------:R-:W-:Y:S01]  /*1540*/  FFMA R54, R29.reuse, R19, R20 ;  /* 0x000000131d367223 */ /* 0x040fe20000000014 */
[----:B------:R-:W-:Y:S01]  /*1550*/  FFMA R50, R29, R23, R50 ;  /* 0x000000171d327223 */ /* 0x000fe20000000032 */
[-C--:B------:R-:W-:Y:S01]  /*1560*/  FFMA R25, R30, R11.reuse, R21 ;  /* 0x0000000b1e197223 */ /* 0x080fe20000000015 */
[C---:B------:R-:W-:Y:S01]  /*1570*/  FFMA R26, R31.reuse, R11, R10 ;  /* 0x0000000b1f1a7223 */ /* 0x040fe2000000000a */
[-C--:B------:R-:W-:Y:S01]  /*1580*/  FFMA R17, R28, R15.reuse, R9 ;  /* 0x0000000f1c117223 */ /* 0x080fe20000000009 */
[-C--:B------:R-:W-:Y:S01]  /*1590*/  FFMA R53, R30, R15.reuse, R53 ;  /* 0x0000000f1e357223 */ /* 0x080fe20000000035 */
[C---:B------:R-:W-:Y:S01]  /*15a0*/  FFMA R52, R31.reuse, R15, R14 ;  /* 0x0000000f1f347223 */ /* 0x040fe2000000000e */
[C---:B------:R-:W-:Y:S01]  /*15b0*/  FFMA R48, R28.reuse, R19, R48 ;  /* 0x000000131c307223 */ /* 0x040fe20000000030 */
[-C--:B------:R-:W-:Y:S01]  /*15c0*/  FFMA R51, R28, R23.reuse, R51 ;  /* 0x000000171c337223 */ /* 0x080fe20000000033 */
[CC--:B------:R-:W-:Y:S01]  /*15d0*/  FFMA R29, R30.reuse, R23.reuse, R13 ;  /* 0x000000171e1d7223 */ /* 0x0c0fe2000000000d */
[----:B------:R-:W2:Y:S01]  /*15e0*/  LDS.128 R8, [R47+0x110] ;  /* 0x000110002f087984 */ /* 0x000ea20000000c00 */
[C---:B------:R-:W-:Y:S01]  /*15f0*/  FFMA R28, R31.reuse, R23, R22 ;  /* 0x000000171f1c7223 */ /* 0x040fe20000000016 */
[-C--:B------:R-:W-:Y:S01]  /*1600*/  FFMA R49, R30, R19.reuse, R49 ;  /* 0x000000131e317223 */ /* 0x080fe20000000031 */
[----:B------:R-:W-:Y:S01]  /*1610*/  FFMA R18, R31, R19, R18 ;  /* 0x000000131f127223 */ /* 0x000fe20000000012 */
[----:B------:R-:W3:Y:S04]  /*1620*/  LDS.128 R12, [R47+0x210] ;  /* 0x000210002f0c7984 */ /* 0x000ee80000000c00 */
[----:B------:R-:W4:Y:S01]  /*1630*/  LDS.128 R20, [R46+0x4500] ;  /* 0x004500002e147984 */ /* 0x000f220000000c00 */
[C---:B-1----:R-:W-:Y:S01]  /*1640*/  FFMA R16, R32.reuse, R37, R16 ;  /* 0x0000002520107223 */ /* 0x042fe20000000010 */
[C---:B------:R-:W-:Y:S01]  /*1650*/  FFMA R25, R32.reuse, R38, R25 ;  /* 0x0000002620197223 */ /* 0x040fe20000000019 */
[CC--:B------:R-:W-:Y:S01]  /*1660*/  FFMA R58, R32.reuse, R36.reuse, R27 ;  /* 0x00000024203a7223 */ /* 0x0c0fe2000000001b */
        /* <DEDUP_REMOVED lines=11> */
[----:B------:R-:W1:Y:S01]  /*1720*/  LDS.128 R16, [R47+0x310] ;  /* 0x000310002f107984 */ /* 0x000e620000000c00 */
[C---:B------:R-:W-:Y:S01]  /*1730*/  FFMA R55, R33.reuse, R20, R58 ;  /* 0x0000001421377223 */ /* 0x040fe2000000003a */
[----:B------:R-:W-:Y:S01]  /*1740*/  FFMA R32, R33, R23, R32 ;  /* 0x0000001721207223 */ /* 0x000fe20000000020 */
[C---:B------:R-:W-:Y:S01]  /*1750*/  FFMA R56, R9.reuse, R21, R56 ;  /* 0x0000001509387223 */ /* 0x040fe20000000038 */
[----:B------:R-:W2:Y:S01]  /*1760*/  LDS.128 R24, [R46+0x4600] ;  /* 0x004600002e187984 */ /* 0x000ea20000000c00 */
[----:B------:R-:W-:Y:S01]  /*1770*/  FFMA R52, R9, R23, R52 ;  /* 0x0000001709347223 */ /* 0x000fe20000000034 */
[C---:B------:R-:W-:Y:S01]  /*1780*/  FFMA R54, R13.reuse, R21, R54 ;  /* 0x000000150d367223 */ /* 0x040fe20000000036 */
[C---:B------:R-:W-:Y:S01]  /*1790*/  FFMA R49, R13.reuse, R22, R49 ;  /* 0x000000160d317223 */ /* 0x040fe20000000031 */
[----:B------:R-:W-:Y:S01]  /*17a0*/  FFMA R12, R13, R23, R12 ;  /* 0x000000170d0c7223 */ /* 0x000fe2000000000c */
[C---:B-1----:R-:W-:Y:S01]  /*17b0*/  FFMA R36, R16.reuse, R36, R51 ;  /* 0x0000002410247223 */ /* 0x042fe20000000033 */
[C---:B------:R-:W-:Y:S01]  /*17c0*/  FFMA R50, R16.reuse, R37, R50 ;  /* 0x0000002510327223 */ /* 0x040fe20000000032 */
[C---:B------:R-:W-:Y:S01]  /*17d0*/  FFMA R33, R16.reuse, R38, R29 ;  /* 0x0000002610217223 */ /* 0x040fe2000000001d */
[----:B------:R-:W-:Y:S01]  /*17e0*/  FFMA R16, R16, R39, R28 ;  /* 0x0000002710107223 */ /* 0x000fe2000000001c */
[C---:B------:R-:W-:Y:S01]  /*17f0*/  FFMA R37, R9.reuse, R20, R30 ;  /* 0x0000001409257223 */ /* 0x040fe2000000001e */
[----:B------:R-:W-:Y:S01]  /*1800*/  FFMA R39, R9, R22, R31 ;  /* 0x0000001609277223 */ /* 0x000fe2000000001f */
[-C--:B------:R-:W-:Y:S01]  /*1810*/  FFMA R9, R13, R20.reuse, R48 ;  /* 0x000000140d097223 */ /* 0x080fe20000000030 */
[----:B------:R-:W1:Y:S01]  /*1820*/  LDS.128 R28, [R46+0x4700] ;  /* 0x004700002e1c7984 */ /* 0x000e620000000c00 */
[C---:B------:R-:W-:Y:S01]  /*1830*/  FFMA R13, R17.reuse, R20, R36 ;  /* 0x00000014110d7223 */ /* 0x040fe20000000024 */
[C---:B------:R-:W-:Y:S01]  /*1840*/  FFMA R50, R17.reuse, R21, R50 ;  /* 0x0000001511327223 */ /* 0x040fe20000000032 */
[C---:B------:R-:W-:Y:S01]  /*1850*/  FFMA R33, R17.reuse, R22, R33 ;  /* 0x0000001611217223 */ /* 0x040fe20000000021 */
[----:B------:R-:W-:Y:S01]  /*1860*/  FFMA R16, R17, R23, R16 ;  /* 0x0000001711107223 */ /* 0x000fe20000000010 */
[----:B--2---:R-:W-:Y:S01]  /*1870*/  FFMA R32, R27, R34, R32 ;  /* 0x000000221b207223 */ /* 0x004fe20000000020 */
[-C--:B------:R-:W-:Y:S01]  /*1880*/  FFMA R21, R24, R10.reuse, R37 ;  /* 0x0000000a18157223 */ /* 0x080fe20000000025 */
[-C--:B------:R-:W-:Y:S01]  /*1890*/  FFMA R56, R25, R10.reuse, R56 ;  /* 0x0000000a19387223 */ /* 0x080fe20000000038 */
[-C--:B------:R-:W-:Y:S01]  /*18a0*/  FFMA R39, R26, R10.reuse, R39 ;  /* 0x0000000a1a277223 */ /* 0x080fe20000000027 */
[----:B------:R-:W-:Y:S01]  /*18b0*/  FFMA R52, R27, R10, R52 ;  /* 0x0000000a1b347223 */ /* 0x000fe20000000034 */
[C---:B------:R-:W-:Y:S01]  /*18c0*/  FFMA R54, R25.reuse, R14, R54 ;  /* 0x0000000e19367223 */ /* 0x040fe20000000036 */
[-C--:B------:R-:W-:Y:S01]  /*18d0*/  FFMA R55, R24, R34.reuse, R55 ;  /* 0x0000002218377223 */ /* 0x080fe20000000037 */
[-C--:B------:R-:W-:Y:S01]  /*18e0*/  FFMA R8, R25, R34.reuse, R8 ;  /* 0x0000002219087223 */ /* 0x080fe20000000008 */
[----:B------:R-:W-:Y:S01]  /*18f0*/  FFMA R53, R26, R34, R53 ;  /* 0x000000221a357223 */ /* 0x000fe20000000035 */
[-C--:B------:R-:W-:Y:S01]  /*1900*/  FFMA R9, R24, R14.reuse, R9 ;  /* 0x0000000e18097223 */ /* 0x080fe20000000009 */
[-C--:B------:R-:W-:Y:S01]  /*1910*/  FFMA R49, R26, R14.reuse, R49 ;  /* 0x0000000e1a317223 */ /* 0x080fe20000000031 */
[----:B------:R-:W-:Y:S01]  /*1920*/  FFMA R12, R27, R14, R12 ;  /* 0x0000000e1b0c7223 */ /* 0x000fe2000000000c */
[-C--:B------:R-:W-:Y:S01]  /*1930*/  FFMA R13, R24, R18.reuse, R13 ;  /* 0x00000012180d7223 */ /* 0x080fe2000000000d */
[-C--:B------:R-:W-:Y:S01]  /*1940*/  FFMA R50, R25, R18.reuse, R50 ;  /* 0x0000001219327223 */ /* 0x080fe20000000032 */
[-C--:B------:R-:W-:Y:S01]  /*1950*/  FFMA R51, R26, R18.reuse, R33 ;  /* 0x000000121a337223 */ /* 0x080fe20000000021 */
[----:B------:R-:W-:Y:S01]  /*1960*/  FFMA R10, R27, R18, R16 ;  /* 0x000000121b0a7223 */ /* 0x000fe20000000010 */
[----:B-1----:R-:W-:Y:S01]  /*1970*/  FFMA R18, R31, R35, R32 ;  /* 0x000000231f127223 */ /* 0x002fe20000000020 */
[-C--:B------:R-:W-:Y:S01]  /*1980*/  FFMA R33, R28, R11.reuse, R21 ;  /* 0x0000000b1c217223 */ /* 0x080fe20000000015 */
[----:B------:R-:W-:Y:S01]  /*1990*/  FFMA R23, R30, R11, R39 ;  /* 0x0000000b1e177223 */ /* 0x000fe20000000027 */
[C---:B------:R-:W-:Y:S01]  /*19a0*/  FFMA R48, R29.reuse, R15, R54 ;  /* 0x0000000f1d307223 */ /* 0x040fe20000000036 */
[-C--:B------:R-:W-:Y:S01]  /*19b0*/  FFMA R17, R28, R35.reuse, R55 ;  /* 0x000000231c117223 */ /* 0x080fe20000000037 */
[CC--:B------:R-:W-:Y:S01]  /*19c0*/  FFMA R16, R29.reuse, R35.reuse, R8 ;  /* 0x000000231d107223 */ /* 0x0c0fe20000000008 */
[----:B------:R-:W-:Y:S01]  /*19d0*/  FFMA R37, R30, R35, R53 ;  /* 0x000000231e257223 */ /* 0x000fe20000000035 */
[-C--:B------:R-:W-:Y:S01]  /*19e0*/  FFMA R22, R29, R11.reuse, R56 ;  /* 0x0000000b1d167223 */ /* 0x080fe20000000038 */
[C---:B------:R-:W-:Y:S01]  /*19f0*/  FFMA R32, R31.reuse, R11, R52 ;  /* 0x0000000b1f207223 */ /* 0x040fe20000000034 */
[-C--:B------:R-:W-:Y:S01]  /*1a00*/  FFMA R21, R28, R15.reuse, R9 ;  /* 0x0000000f1c157223 */ /* 0x080fe20000000009 */
[-C--:B------:R-:W-:Y:S01]  /*1a10*/  FFMA R49, R30, R15.reuse, R49 ;  /* 0x0000000f1e317223 */ /* 0x080fe20000000031 */
[----:B------:R-:W-:Y:S01]  /*1a20*/  FFMA R20, R31, R15, R12 ;  /* 0x0000000f1f147223 */ /* 0x000fe2000000000c */
[-C--:B------:R-:W-:Y:S01]  /*1a30*/  FFMA R39, R28, R19.reuse, R13 ;  /* 0x000000131c277223 */ /* 0x080fe2000000000d */
[-C--:B------:R-:W-:Y:S01]  /*1a40*/  FFMA R36, R29, R19.reuse, R50 ;  /* 0x000000131d247223 */ /* 0x080fe20000000032 */
[-C--:B------:R-:W-:Y:S01]  /*1a50*/  FFMA R51, R30, R19.reuse, R51 ;  /* 0x000000131e337223 */ /* 0x080fe20000000033 */
[----:B------:R-:W-:Y:S01]  /*1a60*/  FFMA R54, R31, R19, R10 ;  /* 0x000000131f367223 */ /* 0x000fe2000000000a */
[----:B------:R-:W-:Y:S06]  /*1a70*/  @P0 BRA `(.L_x_42) ;  /* 0xfffffff400a40947 */ /* 0x000fec000383ffff */
[----:B------:R-:W1:Y:S01]  /*1a80*/  LDCU UR6, c[0x0][0x388] ;  /* 0x00007100ff0677ac */ /* 0x000e620008000800 */
[----:B------:R-:W-:-:S04]  /*1a90*/  UIADD3 UR4, UPT, UPT, UR4, 0x40, URZ ;  /* 0x0000004004047890 */ /* 0x000fc8000fffe0ff */
[----:B-1----:R-:W-:Y:S01]  /*1aa0*/  UISETP.GE.AND UP0, UPT, UR4, UR6, UPT ;  /* 0x000000060400728c */ /* 0x002fe2000bf06270 */
[----:B------:R-:W-:Y:S08]  /*1ab0*/  BAR.SYNC.DEFER_BLOCKING 0x0 ;  /* 0x0000000000007b1d */ /* 0x000ff00000010000 */
[----:B------:R-:W-:Y:S05]  /*1ac0*/  BRA.U !UP0, `(.L_x_43) ;  /* 0xffffffe908447547 */ /* 0x000fea000b83ffff */
.L_x_36:
[----:B------:R-:W1:Y:S01]  /*1ad0*/  LDCU.64 UR10, c[0x0][0x380] ;  /* 0x00007000ff0a77ac */ /* 0x000e620008000a00 */
[----:B------:R-:W-:Y:S02]  /*1ae0*/  LEA R44, R45, R44, 0x2 ;  /* 0x0000002c2d2c7211 */ /* 0x000fe400078e10ff */
[----:B------:R-:W-:Y:S01]  /*1af0*/  LEA R10, R0, UR5, 0x2 ;  /* 0x00000005000a7c11 */ /* 0x000fe2000f8e10ff */
[----:B------:R-:W2:Y:S01]  /*1b00*/  LDCU.64 UR6, c[0x0][0x3a0] ;  /* 0x00007400ff0677ac */ /* 0x000ea20008000a00 */
[C---:B------:R-:W-:Y:S01]  /*1b10*/  IADD3 R0, PT, PT, R44.reuse, 0x1, RZ ;  /* 0x000000012c007810 */ /* 0x040fe20007ffe0ff */
[----:B------:R-:W-:Y:S01]  /*1b20*/  VIADD R11, R44, 0x2 ;  /* 0x000000022c0b7836 */ /* 0x000fe20000000000 */
[C---:B------:R-:W-:Y:S02]  /*1b30*/  IADD3 R13, PT, PT, R10.reuse, 0x1, RZ ;  /* 0x000000010a0d7810 */ /* 0x040fe40007ffe0ff */
[----:B------:R-:W-:Y:S02]  /*1b40*/  IADD3 R12, PT, PT, R10, 0x2, RZ ;  /* 0x000000020a0c7810 */ /* 0x000fe40007ffe0ff */
[----:B-1----:R-:W-:Y:S01]  /*1b50*/  ISETP.GE.AND P2, PT, R44, UR11, PT ;  /* 0x0000000b2c007c0c */ /* 0x002fe2000bf46270 */
[----:B------:R-:W-:Y:S01]  /*1b60*/  IMAD R9, R10, UR11, RZ ;  /* 0x0000000b0a097c24 */ /* 0x000fe2000f8e02ff */
[----:B------:R-:W-:-:S02]  /*1b70*/  ISETP.GE.AND P3, PT, R0, UR11, PT ;  /* 0x0000000b00007c0c */ /* 0x000fc4000bf66270 */
[C---:B------:R-:W-:Y:S02]  /*1b80*/  ISETP.GE.OR P1, PT, R10.reuse, UR10, P2 ;  /* 0x0000000a0a007c0c */ /* 0x040fe40009726670 */
[----:B------:R-:W-:Y:S02]  /*1b90*/  ISETP.GE.OR P6, PT, R13, UR10, P2 ;  /* 0x0000000a0d007c0c */ /* 0x000fe400097c6670 */
[----:B------:R-:W-:Y:S02]  /*1ba0*/  SHF.R.S32.HI R0, RZ, 0x1f, R44 ;  /* 0x0000001fff007819 */ /* 0x000fe4000001142c */
[----:B------:R-:W-:-:S07]  /*1bb0*/  ISETP.GE.OR P5, PT, R10, UR10, P3 ;  /* 0x0000000a0a007c0c */ /* 0x000fce0009fa6670 */
[----:B------:R-:W1:Y:S01]  /*1bc0*/  @!P1 LDC.64 R6, c[0x0][0x3a0] ;  /* 0x0000e800ff069b82 */ /* 0x000e620000000a00 */
[----:B------:R-:W-:-:S07]  /*1bd0*/  @!P1 IADD3 R3, PT, PT, R44, R9, RZ ;  /* 0x000000092c039210 */ /* 0x000fce0007ffe0ff */
[----:B------:R-:W3:Y:S01]  /*1be0*/  @!P6 LDC.64 R4, c[0x0][0x3a0] ;  /* 0x0000e800ff04eb82 */ /* 0x000ee20000000a00 */
[----:B-1----:R-:W-:Y:S01]  /*1bf0*/  @!P1 IMAD.WIDE R6, R3, 0x4, R6 ;  /* 0x0000000403069825 */ /* 0x002fe200078e0206 */
[----:B------:R-:W-:-:S04]  /*1c00*/  IADD3 R3, P0, PT, R44, R9, RZ ;  /* 0x000000092c037210 */ /* 0x000fc80007f1e0ff */
[----:B------:R-:W-:Y:S01]  /*1c10*/  LEA.HI.X.SX32 R8, R9, R0, 0x1, P0 ;  /* 0x0000000009087211 */ /* 0x000fe200000f0eff */
[----:B------:R1:W-:Y:S01]  /*1c20*/  @!P1 STG.E desc[UR8][R6.64], R17 ;  /* 0x0000001106009986 */ /* 0x0003e2000c101908 */
[----:B--2---:R-:W-:Y:S02]  /*1c30*/  LEA R2, P4, R3, UR6, 0x2 ;  /* 0x0000000603027c11 */ /* 0x004fe4000f8810ff */
[----:B------:R-:W-:Y:S02]  /*1c40*/  ISETP.GE.AND P0, PT, R11, UR11, PT ;  /* 0x0000000b0b007c0c */ /* 0x000fe4000bf06270 */
[----:B------:R-:W-:Y:S02]  /*1c50*/  IADD3 R11, PT, PT, R44, 0x3, RZ ;  /* 0x000000032c0b7810 */ /* 0x000fe40007ffe0ff */
[----:B------:R-:W-:Y:S02]  /*1c60*/  LEA.HI.X R3, R3, UR7, R8, 0x2, P4 ;  /* 0x0000000703037c11 */ /* 0x000fe4000a0f1408 */
[----:B------:R-:W-:-:S02]  /*1c70*/  ISETP.GE.OR P4, PT, R10, UR10, P0 ;  /* 0x0000000a0a007c0c */ /* 0x000fc40008786670 */
[----:B------:R-:W-:Y:S01]  /*1c80*/  ISETP.GE.AND P1, PT, R11, UR11, PT ;  /* 0x0000000b0b007c0c */ /* 0x000fe2000bf26270 */
[----:B------:R-:W-:Y:S01]  /*1c90*/  @!P5 STG.E desc[UR8][R2.64+0x4], R16 ;  /* 0x000004100200d986 */ /* 0x000fe2000c101908 */
[----:B------:R-:W-:Y:S02]  /*1ca0*/  IADD3 R11, PT, PT, R9, UR11, RZ ;  /* 0x0000000b090b7c10 */ /* 0x000fe4000fffe0ff */
[C---:B------:R-:W-:Y:S01]  /*1cb0*/  ISETP.GE.OR P5, PT, R10.reuse, UR10, P1 ;  /* 0x0000000a0a007c0c */ /* 0x040fe20008fa6670 */
[----:B------:R-:W-:Y:S01]  /*1cc0*/  VIADD R10, R10, 0x3 ;  /* 0x000000030a0a7836 */ /* 0x000fe20000000000 */
[----:B------:R-:W-:-:S05]  /*1cd0*/  @!P6 IADD3 R9, PT, PT, R44, R11, RZ ;  /* 0x0000000b2c09e210 */ /* 0x000fca0007ffe0ff */
[----:B------:R-:W-:Y:S01]  /*1ce0*/  @!P4 STG.E desc[UR8][R2.64+0x8], R37 ;  /* 0x000008250200c986 */ /* 0x000fe2000c101908 */
[----:B------:R-:W-:Y:S01]  /*1cf0*/  ISETP.GE.OR P4, PT, R12, UR10, P2 ;  /* 0x0000000a0c007c0c */ /* 0x000fe20009786670 */
[----:B---3--:R-:W-:Y:S01]  /*1d00*/  @!P6 IMAD.WIDE R4, R9, 0x4, R4 ;  /* 0x000000040904e825 */ /* 0x008fe200078e0204 */
[----:B------:R-:W-:-:S03]  /*1d10*/  ISETP.GE.OR P2, PT, R10, UR10, P2 ;  /* 0x0000000a0a007c0c */ /* 0x000fc60009746670 */
[----:B------:R2:W-:Y:S01]  /*1d20*/  @!P5 STG.E desc[UR8][R2.64+0xc], R18 ;  /* 0x00000c120200d986 */ /* 0x0005e2000c101908 */
[----:B-1----:R-:W-:-:S03]  /*1d30*/  IADD3 R7, P5, PT, R44, R11, RZ ;  /* 0x0000000b2c077210 */ /* 0x002fc60007fbe0ff */
[----:B------:R1:W-:Y:S01]  /*1d40*/  @!P6 STG.E desc[UR8][R4.64], R33 ;  /* 0x000000210400e986 */ /* 0x0003e2000c101908 */
[----:B------:R-:W-:Y:S02]  /*1d50*/  ISETP.GE.OR P6, PT, R13, UR10, P3 ;  /* 0x0000000a0d007c0c */ /* 0x000fe40009fc6670 */
[----:B------:R-:W-:Y:S01]  /*1d60*/  LEA.HI.X.SX32 R14, R11, R0, 0x1, P5 ;  /* 0x000000000b0e7211 */ /* 0x000fe200028f0eff */
[----:B------:R-:W3:Y:S01]  /*1d70*/  @!P4 LDC.64 R8, c[0x0][0x3a0] ;  /* 0x0000e800ff08cb82 */ /* 0x000ee20000000a00 */
[----:B------:R-:W-:Y:S02]  /*1d80*/  LEA R6, P5, R7, UR6, 0x2 ;  /* 0x0000000607067c11 */ /* 0x000fe4000f8a10ff */
[----:B------:R-:W-:Y:S02]  /*1d90*/  IADD3 R11, PT, PT, R11, UR11, RZ ;  /* 0x0000000b0b0b7c10 */ /* 0x000fe4000fffe0ff */
[----:B------:R-:W-:Y:S02]  /*1da0*/  LEA.HI.X R7, R7, UR7, R14, 0x2, P5 ;  /* 0x0000000707077c11 */ /* 0x000fe4000a8f140e */
[C---:B------:R-:W-:Y:S01]  /*1db0*/  ISETP.GE.OR P5, PT, R13.reuse, UR10, P0 ;  /* 0x0000000a0d007c0c */ /* 0x040fe200087a6670 */
[----:B--2---:R-:W2:Y:S01]  /*1dc0*/  @!P2 LDC.64 R2, c[0x0][0x3a0] ;  /* 0x0000e800ff02ab82 */ /* 0x004ea20000000a00 */
[----:B-1----:R-:W-:Y:S01]  /*1dd0*/  @!P4 IADD3 R5, PT, PT, R44, R11, RZ ;  /* 0x0000000b2c05c210 */ /* 0x002fe20007ffe0ff */
[----:B------:R-:W-:Y:S01]  /*1de0*/  @!P6 STG.E desc[UR8][R6.64+0x4], R22 ;  /* 0x000004160600e986 */ /* 0x000fe2000c101908 */
[----:B------:R-:W-:-:S09]  /*1df0*/  ISETP.GE.OR P6, PT, R13, UR10, P1 ;  /* 0x0000000a0d007c0c */ /* 0x000fd20008fc6670 */
[----:B------:R-:W-:Y:S01]  /*1e00*/  @!P5 STG.E desc[UR8][R6.64+0x8], R23 ;  /* 0x000008170600d986 */ /* 0x000fe2000c101908 */
[----:B------:R-:W-:-:S03]  /*1e10*/  IADD3 R13, P5, PT, R44, R11, RZ ;  /* 0x0000000b2c0d7210 */ /* 0x000fc60007fbe0ff */
[----:B------:R1:W-:Y:S01]  /*1e20*/  @!P6 STG.E desc[UR8][R6.64+0xc], R32 ;  /* 0x00000c200600e986 */ /* 0x0003e2000c101908 */
[C---:B------:R-:W-:Y:S01]  /*1e30*/  ISETP.GE.OR P6, PT, R12.reuse, UR10, P3 ;  /* 0x0000000a0c007c0c */ /* 0x040fe20009fc6670 */
[----:B---3--:R-:W-:Y:S01]  /*1e40*/  @!P4 IMAD.WIDE R4, R5, 0x4, R8 ;  /* 0x000000040504c825 */ /* 0x008fe200078e0208 */
[----:B------:R-:W-:Y:S02]  /*1e50*/  LEA.HI.X.SX32 R14, R11, R0, 0x1, P5 ;  /* 0x000000000b0e7211 */ /* 0x000fe400028f0eff */
[----:B------:R-:W-:Y:S02]  /*1e60*/  LEA R8, P5, R13, UR6, 0x2 ;  /* 0x000000060d087c11 */ /* 0x000fe4000f8a10ff */
[----:B------:R-:W-:Y:S01]  /*1e70*/  IADD3 R11, PT, PT, R11, UR11, RZ ;  /* 0x0000000b0b0b7c10 */ /* 0x000fe2000fffe0ff */
[----:B------:R3:W-:Y:S01]  /*1e80*/  @!P4 STG.E desc[UR8][R4.64], R21 ;  /* 0x000000150400c986 */ /* 0x0007e2000c101908 */
[----:B------:R-:W-:Y:S02]  /*1e90*/  LEA.HI.X R9, R13, UR7, R14, 0x2, P5 ;  /* 0x000000070d097c11 */ /* 0x000fe4000a8f140e */
[----:B------:R-:W-:-:S02]  /*1ea0*/  ISETP.GE.OR P4, PT, R12, UR10, P0 ;  /* 0x0000000a0c007c0c */ /* 0x000fc40008786670 */
[----:B------:R-:W-:Y:S01]  /*1eb0*/  ISETP.GE.OR P5, PT, R12, UR10, P1 ;  /* 0x0000000a0c007c0c */ /* 0x000fe20008fa6670 */
[----:B------:R3:W-:Y:S01]  /*1ec0*/  @!P6 STG.E desc[UR8][R8.64+0x4], R48 ;  /* 0x000004300800e986 */ /* 0x0007e2000c101908 */
[-C--:B------:R-:W-:Y:S02]  /*1ed0*/  IADD3 R12, P6, PT, R44, R11.reuse, RZ ;  /* 0x0000000b2c0c7210 */ /* 0x080fe40007fde0ff */
[C---:B------:R-:W-:Y:S02]  /*1ee0*/  ISETP.GE.OR P3, PT, R10.reuse, UR10, P3 ;  /* 0x0000000a0a007c0c */ /* 0x040fe40009f66670 */
[C---:B------:R-:W-:Y:S02]  /*1ef0*/  ISETP.GE.OR P0, PT, R10.reuse, UR10, P0 ;  /* 0x0000000a0a007c0c */ /* 0x040fe40008706670 */
[----:B------:R-:W-:Y:S02]  /*1f00*/  ISETP.GE.OR P1, PT, R10, UR10, P1 ;  /* 0x0000000a0a007c0c */ /* 0x000fe40008f26670 */
[----:B-1----:R-:W-:Y:S01]  /*1f10*/  @!P2 IADD3 R7, PT, PT, R44, R11, RZ ;  /* 0x0000000b2c07a210 */ /* 0x002fe20007ffe0ff */
[----:B------:R3:W-:Y:S01]  /*1f20*/  @!P4 STG.E desc[UR8][R8.64+0x8], R49 ;  /* 0x000008310800c986 */ /* 0x0007e2000c101908 */
[----:B------:R-:W-:-:S02]  /*1f30*/  LEA.HI.X.SX32 R11, R11, R0, 0x1, P6 ;  /* 0x000000000b0b7211 */ /* 0x000fc400030f0eff */
[C---:B------:R-:W-:Y:S01]  /*1f40*/  LEA R6, P6, R12.reuse, UR6, 0x2 ;  /* 0x000000060c067c11 */ /* 0x040fe2000f8c10ff */
[----:B--2---:R-:W-:Y:S01]  /*1f50*/  @!P2 IMAD.WIDE R2, R7, 0x4, R2 ;  /* 0x000000040702a825 */ /* 0x004fe200078e0202 */
[----:B------:R3:W-:Y:S02]  /*1f60*/  @!P5 STG.E desc[UR8][R8.64+0xc], R20 ;  /* 0x00000c140800d986 */ /* 0x0007e4000c101908 */
[----:B------:R-:W-:Y:S02]  /*1f70*/  LEA.HI.X R7, R12, UR7, R11, 0x2, P6 ;  /* 0x000000070c077c11 */ /* 0x000fe4000b0f140b */
[----:B------:R3:W-:Y:S04]  /*1f80*/  @!P2 STG.E desc[UR8][R2.64], R39 ;  /* 0x000000270200a986 */ /* 0x0007e8000c101908 */
[----:B------:R3:W-:Y:S04]  /*1f90*/  @!P3 STG.E desc[UR8][R6.64+0x4], R36 ;  /* 0x000004240600b986 */ /* 0x0007e8000c101908 */
[----:B------:R3:W-:Y:S01]  /*1fa0*/  @!P0 STG.E desc[UR8][R6.64+0x8], R51 ;  /* 0x0000083306008986 */ /* 0x0007e2000c101908 */
[----:B------:R-:W-:Y:S05]  /*1fb0*/  @P1 EXIT ;  /* 0x000000000000194d */ /* 0x000fea0003800000 */
[----:B------:R-:W-:Y:S01]  /*1fc0*/  STG.E desc[UR8][R6.64+0xc], R54 ;  /* 0x00000c3606007986 */ /* 0x000fe2000c101908 */
[----:B------:R-:W-:Y:S05]  /*1fd0*/  EXIT ;  /* 0x000000000000794d */ /* 0x000fea0003800000 */
.L_x_44:
        /* <DEDUP_REMOVED lines=10> */
.L_x_57:


//--------------------- .text._ZN13matmul_l1_reg13matmul_l1_regEiiiPKfS1_Pf --------------------------
	.section	.text._ZN13matmul_l1_reg13matmul_l1_regEiiiPKfS1_Pf,"ax",@progbits
	.align	128
        .global         _ZN13matmul_l1_reg13matmul_l1_regEiiiPKfS1_Pf
        .type           _ZN13matmul_l1_reg13matmul_l1_regEiiiPKfS1_Pf,@function
        .size           _ZN13matmul_l1_reg13matmul_l1_regEiiiPKfS1_Pf,(.L_x_58 - _ZN13matmul_l1_reg13matmul_l1_regEiiiPKfS1_Pf)
        .other          _ZN13matmul_l1_reg13matmul_l1_regEiiiPKfS1_Pf,@"STO_CUDA_ENTRY STV_DEFAULT"
_ZN13matmul_l1_reg13matmul_l1_regEiiiPKfS1_Pf:
.text._ZN13matmul_l1_reg13matmul_l1_regEiiiPKfS1_Pf:
[----:B------:R-:W-:Y:S01]  /*0000*/  LDC R1, c[0x0][0x37c] ;  /* 0x0000df00ff017b82 */ /* 0x000fe20000000800 */
[----:B------:R-:W0:Y:S01]  /*0010*/  S2R R3, SR_TID.X ;  /* 0x0000000000037919 */ /* 0x000e220000002100 */
[----:B------:R-:W1:Y:S06]  /*0020*/  LDCU UR10, c[0x0][0x388] ;  /* 0x00007100ff0a77ac */ /* 0x000e6c0008000800 */
[----:B------:R-:W2:Y:S01]  /*0030*/  S2UR UR4, SR_CTAID.Y ;  /* 0x00000000000479c3 */ /* 0x000ea20000002600 */
[----:B------:R-:W-:Y:S01]  /*0040*/  HFMA2 R30, -RZ, RZ, 0, 0 ;  /* 0x00000000ff1e7431 */ /* 0x000fe200000001ff */
[----:B------:R-:W3:Y:S01]  /*0050*/  S2R R0, SR_TID.Y ;  /* 0x0000000000007919 */ /* 0x000ee20000002200 */
[----:B------:R-:W2:Y:S01]  /*0060*/  LDCU UR6, c[0x0][0x364] ;  /* 0x00006c80ff0677ac */ /* 0x000ea20008000800 */
[----:B------:R-:W-:Y:S01]  /*0070*/  HFMA2 R53, -RZ, RZ, 0, 0 ;  /* 0x00000000ff357431 */ /* 0x000fe200000001ff */
[----:B------:R-:W-:-:S02]  /*0080*/  MOV R39, RZ ;  /* 0x000000ff00277202 */ /* 0x000fc40000000f00 */
[----:B------:R-:W-:Y:S02]  /*0090*/  CS2R R32, SRZ ;  /* 0x0000000000207805 */ /* 0x000fe4000001ff00 */
[----:B------:R-:W-:Y:S01]  /*00a0*/  CS2R R46, SRZ ;  /* 0x00000000002e7805 */ /* 0x000fe2000001ff00 */
[----:B------:R-:W4:Y:S01]  /*00b0*/  S2UR UR7, SR_CTAID.X ;  /* 0x00000000000779c3 */ /* 0x000f220000002500 */
[----:B------:R-:W-:Y:S02]  /*00c0*/  CS2R R36, SRZ ;  /* 0x0000000000247805 */ /* 0x000fe4000001ff00 */
[----:B------:R-:W-:Y:S02]  /*00d0*/  CS2R R50, SRZ ;  /* 0x0000000000327805 */ /* 0x000fe4000001ff00 */
[----:B------:R-:W-:Y:S02]  /*00e0*/  CS2R R48, SRZ ;  /* 0x0000000000307805 */ /* 0x000fe4000001ff00 */
[----:B------:R-:W-:-:S02]  /*00f0*/  CS2R R28, SRZ ;  /* 0x00000000001c7805 */ /* 0x000fc4000001ff00 */
[----:B------:R-:W-:Y:S01]  /*0100*/  MOV R34, RZ ;  /* 0x000000ff00227202 */ /* 0x000fe20000000f00 */
[----:B------:R-:W3:Y:S01]  /*0110*/  LDCU.64 UR8, c[0x0][0x358] ;  /* 0x00006b00ff0877ac */ /* 0x000ee20008000a00 */
[----:B------:R-:W4:Y:S01]  /*0120*/  LDC R41, c[0x0][0x360] ;  /* 0x0000d800ff297b82 */ /* 0x000f220000000800 */
[----:B-1----:R-:W-:Y:S02]  /*0130*/  UISETP.GE.AND UP0, UPT, UR10, 0x1, UPT ;  /* 0x000000010a00788c */ /* 0x002fe4000bf06270 */
[----:B--2---:R-:W-:-:S04]  /*0140*/  UIMAD UR4, UR6, UR4, URZ ;  /* 0x00000004060472a4 */ /* 0x004fc8000f8e02ff */
[----:B------:R-:W-:Y:S01]  /*0150*/  USHF.L.U32 UR5, UR4, 0x2, URZ ;  /* 0x0000000204057899 */ /* 0x000fe200080006ff */
[----:B0-----:R-:W-:Y:S01]  /*0160*/  SHF.L.U32 R42, R3, 0x2, RZ ;  /* 0x00000002032a7819 */ /* 0x001fe200000006ff */
[----:B----4-:R-:W-:Y:S01]  /*0170*/  IMAD R43, R41, UR7, RZ ;  /* 0x00000007292b7c24 */ /* 0x010fe2000f8e02ff */
[----:B---3--:R-:W-:Y:S09]  /*0180*/  BRA.U !UP0, `(.L_x_45) ;  /* 0x00000019082c7547 */ /* 0x008ff2000b800000 */
[C---:B------:R-:W-:Y:S01]  /*0190*/  IMAD R2, R41.reuse, UR6, RZ ;  /* 0x0000000629027c24 */ /* 0x040fe2000f8e02ff */
[----:B------:R-:W0:Y:S01]  /*01a0*/  LDCU UR4, c[0x0][0x384] ;  /* 0x00007080ff0477ac */ /* 0x000e220008000800 */
[----:B------:R-:W-:Y:S01]  /*01b0*/  IMAD R41, R41, R0, R3 ;  /* 0x0000000029297224 */ /* 0x000fe200078e0203 */
[----:B------:R-:W-:Y:S01]  /*01c0*/  MOV R30, RZ ;  /* 0x000000ff001e7202 */ /* 0x000fe20000000f00 */
[----:B------:R-:W1:Y:S01]  /*01d0*/  I2F.U32.RP R7, R2 ;  /* 0x0000000200077306 */ /* 0x000e620000209000 */
[-C--:B------:R-:W-:Y:S02]  /*01e0*/  IADD3 R9, PT, PT, RZ, -R2.reuse, RZ ;  /* 0x80000002ff097210 */ /* 0x080fe40007ffe0ff */
[----:B------:R-:W-:Y:S02]  /*01f0*/  IADD3 R3, PT, PT, R41, R2, RZ ;  /* 0x0000000229037210 */ /* 0x000fe40007ffe0ff */
[----:B------:R-:W-:Y:S02]  /*0200*/  ISETP.NE.U32.AND P2, PT, R2, RZ, PT ;  /* 0x000000ff0200720c */ /* 0x000fe40003f45070 */
[----:B------:R-:W-:-:S02]  /*0210*/  ISETP.GE.U32.AND P0, PT, R3, 0x1000, PT ;  /* 0x000010000300780c */ /* 0x000fc40003f06070 */
[----:B------:R-:W-:Y:S02]  /*0220*/  VIMNMX.U32 R6, PT, PT, R3, 0x1000, !PT ;  /* 0x0000100003067848 */ /* 0x000fe40007fe0000 */
[----:B------:R-:W-:Y:S01]  /*0230*/  SEL R40, RZ, 0x1, P0 ;  /* 0x00000001ff287807 */ /* 0x000fe20000000000 */
[----:B-1----:R-:W1:Y:S02]  /*0240*/  MUFU.RCP R7, R7 ;  /* 0x0000000700077308 */ /* 0x002e640000001000 */
[----:B-1----:R-:W-:-:S06]  /*0250*/  VIADD R4, R7, 0xffffffe ;  /* 0x0ffffffe07047836 */ /* 0x002fcc0000000000 */
[----:B------:R1:W2:Y:S02]  /*0260*/  F2I.FTZ.U32.TRUNC.NTZ R5, R4 ;  /* 0x0000000400057305 */ /* 0x0002a4000021f000 */
[----:B-1----:R-:W-:Y:S01]  /*0270*/  MOV R4, RZ ;  /* 0x000000ff00047202 */ /* 0x002fe20000000f00 */
[----:B--2---:R-:W-:-:S04]  /*0280*/  IMAD R9, R9, R5, RZ ;  /* 0x0000000509097224 */ /* 0x004fc800078e02ff */
[----:B------:R-:W-:Y:S01]  /*0290*/  IMAD.HI.U32 R8, R5, R9, R4 ;  /* 0x0000000905087227 */ /* 0x000fe200078e0004 */
[----:B------:R-:W-:Y:S02]  /*02a0*/  IADD3 R5, PT, PT, R6, -R3, -R40 ;  /* 0x8000000306057210 */ /* 0x000fe40007ffe828 */
[----:B------:R-:W-:-:S03]  /*02b0*/  LOP3.LUT R6, R3, 0x3f, RZ, 0xc0, !PT ;  /* 0x0000003f03067812 */ /* 0x000fc600078ec0ff */
[----:B------:R-:W-:Y:S01]  /*02c0*/  IMAD.HI.U32 R7, R8, R5, RZ ;  /* 0x0000000508077227 */ /* 0x000fe200078e00ff */
[----:B------:R-:W-:-:S04]  /*02d0*/  LEA R6, R43, R6, 0x2 ;  /* 0x000000062b067211 */ /* 0x000fc800078e10ff */
[----:B------:R-:W-:Y:S02]  /*02e0*/  IADD3 R4, PT, PT, -R7, RZ, RZ ;  /* 0x000000ff07047210 */ /* 0x000fe40007ffe1ff */
[----:B0-----:R-:W-:-:S03]  /*02f0*/  ISETP.GE.AND P5, PT, R6, UR4, PT ;  /* 0x0000000406007c0c */ /* 0x001fc6000bfa6270 */
[----:B------:R-:W-:Y:S01]  /*0300*/  IMAD R5, R2, R4, R5 ;  /* 0x0000000402057224 */ /* 0x000fe200078e0205 */
[----:B------:R-:W-:-:S04]  /*0310*/  LOP3.LUT R4, R41, 0x3f, RZ, 0xc0, !PT ;  /* 0x0000003f29047812 */ /* 0x000fc800078ec0ff */
[----:B------:R-:W-:Y:S02]  /*0320*/  ISETP.GE.U32.AND P0, PT, R5, R2, PT ;  /* 0x000000020500720c */ /* 0x000fe40003f06070 */
[----:B------:R-:W-:-:S04]  /*0330*/  LEA R4, R43, R4, 0x2 ;  /* 0x000000042b047211 */ /* 0x000fc800078e10ff */
[----:B------:R-:W-:-:S07]  /*0340*/  ISETP.GE.AND P4, PT, R4, UR4, PT ;  /* 0x0000000404007c0c */ /* 0x000fce000bf86270 */
[C---:B------:R-:W-:Y:S02]  /*0350*/  @P0 IADD3 R5, PT, PT, -R2.reuse, R5, RZ ;  /* 0x0000000502050210 */ /* 0x040fe40007ffe1ff */
[----:B------:R-:W-:Y:S02]  /*0360*/  @P0 IADD3 R7, PT, PT, R7, 0x1, RZ ;  /* 0x0000000107070810 */ /* 0x000fe40007ffe0ff */
[----:B------:R-:W-:Y:S01]  /*0370*/  ISETP.GE.U32.AND P1, PT, R5, R2, PT ;  /* 0x000000020500720c */ /* 0x000fe20003f26070 */
[----:B------:R-:W-:-:S05]  /*0380*/  IMAD.IADD R5, R2, 0x1, R3 ;  /* 0x0000000102057824 */ /* 0x000fca00078e0203 */
[----:B------:R-:W-:-:S04]  /*0390*/  LOP3.LUT R8, R5, 0x3f, RZ, 0xc0, !PT ;  /* 0x0000003f05087812 */ /* 0x000fc800078ec0ff */
[----:B------:R-:W-:-:S03]  /*03a0*/  LEA R8, R43, R8, 0x2 ;  /* 0x000000082b087211 */ /* 0x000fc600078e10ff */
[----:B------:R-:W-:Y:S02]  /*03b0*/  @P1 IADD3 R7, PT, PT, R7, 0x1, RZ ;  /* 0x0000000107071810 */ /* 0x000fe40007ffe0ff */
[----:B------:R-:W-:Y:S02]  /*03c0*/  @!P2 LOP3.LUT R7, RZ, R2, RZ, 0x33, !PT ;  /* 0x00000002ff07a212 */ /* 0x000fe400078e33ff */
[----:B------:R-:W-:Y:S01]  /*03d0*/  ISETP.GE.AND P6, PT, R8, UR4, PT ;  /* 0x0000000408007c0c */ /* 0x000fe2000bfc6270 */
[----:B------:R-:W-:Y:S02]  /*03e0*/  UMOV UR4, URZ ;  /* 0x000000ff00047c82 */ /* 0x000fe40008000000 */
[----:B------:R-:W-:-:S10]  /*03f0*/  IMAD.IADD R40, R40, 0x1, R7 ;  /* 0x0000000128287824 */ /* 0x000fd400078e0207 */
.L_x_52:
[----:B------:R-:W-:Y:S01]  /*0400*/  ISETP.GT.U32.AND P0, PT, R41, 0xfff, PT ;  /* 0x00000fff2900780c */ /* 0x000fe20003f04070 */
[----:B------:R-:W0:Y:S01]  /*0410*/  LDCU UR10, c[0x0][0x388] ;  /* 0x00007100ff0a77ac */ /* 0x000e220008000800 */
[----:B------:R-:W-:Y:S01]  /*0420*/  BSSY.RECONVERGENT B0, `(.L_x_46) ;  /* 0x00000c0000007945 */ /* 0x000fe20003800200 */
[----:B------:R-:W1:Y:S01]  /*0430*/  LDCU UR11, c[0x0][0x380] ;  /* 0x00007000ff0b77ac */ /* 0x000e620008000800 */
[----:B------:R-:W2:Y:S09]  /*0440*/  LDCU UR12, c[0x0][0x384] ;  /* 0x00007080ff0c77ac */ /* 0x000eb20008000800 */
[----:B------:R-:W-:Y:S05]  /*0450*/  @P0 BRA `(.L_x_47) ;  /* 0x0000000800f00947 */ /* 0x000fea0003800000 */
[----:B------:R-:W-:Y:S01]  /*0460*/  LOP3.LUT R13, R40, 0x3, RZ, 0xc0, !PT ;  /* 0x00000003280d7812 */ /* 0x000fe200078ec0ff */
[----:B------:R-:W-:Y:S01]  /*0470*/  BSSY.RECONVERGENT B1, `(.L_x_48) ;  /* 0x0000052000017945 */ /* 0x000fe20003800200 */
[----:B------:R-:W-:Y:S02]  /*0480*/  MOV R19, R41 ;  /* 0x0000002900137202 */ /* 0x000fe40000000f00 */
[----:B------:R-:W-:-:S13]  /*0490*/  ISETP.NE.AND P0, PT, R13, 0x3, PT ;  /* 0x000000030d00780c */ /* 0x000fda0003f05270 */
[----:B------:R-:W-:Y:S05]  /*04a0*/  @!P0 BRA `(.L_x_49) ;  /* 0x0000000400388947 */ /* 0x000fea0003800000 */
[----:B------:R-:W3:Y:S01]  /*04b0*/  LDC R3, c[0x0][0x388] ;  /* 0x0000e200ff037b82 */ /* 0x000ee20000000800 */
[C---:B------:R-:W-:Y:S02]  /*04c0*/  LOP3.LUT R14, R41.reuse, 0x3f, RZ, 0xc0, !PT ;  /* 0x0000003f290e7812 */ /* 0x040fe400078ec0ff */
[C---:B------:R-:W-:Y:S02]  /*04d0*/  LEA.HI R12, R41.reuse, UR4, RZ, 0x1a ;  /* 0x00000004290c7c11 */ /* 0x040fe4000f8fd0ff */
[----:B------:R-:W-:Y:S02]  /*04e0*/  IADD3 R10, PT, PT, R14, UR4, RZ ;  /* 0x000000040e0a7c10 */ /* 0x000fe4000fffe0ff */
[----:B------:R-:W-:Y:S01]  /*04f0*/  LEA.HI R15, R41, UR5, RZ, 0x1a ;  /* 0x00000005290f7c11 */ /* 0x000fe2000f8fd0ff */
[----:B------:R-:W4:Y:S01]  /*0500*/  LDC R8, c[0x0][0x380] ;  /* 0x0000e000ff087b82 */ /* 0x000f220000000800 */
[-C--:B---3--:R-:W-:Y:S02]  /*0510*/  ISETP.GE.OR P1, PT, R12, R3.reuse, P4 ;  /* 0x000000030c00720c */ /* 0x088fe40002726670 */
[----:B------:R-:W-:-:S04]  /*0520*/  ISETP.GE.AND P0, PT, R10, R3, PT ;  /* 0x000000030a00720c */ /* 0x000fc80003f06270 */
[----:B----4-:R-:W-:-:S07]  /*0530*/  ISETP.GE.OR P0, PT, R15, R8, P0 ;  /* 0x000000080f00720c */ /* 0x010fce0000706670 */
[----:B------:R-:W3:Y:S01]  /*0540*/  @!P1 LDC R9, c[0x0][0x384] ;  /* 0x0000e100ff099b82 */ /* 0x000ee20000000800 */
[----:B------:R-:W-:-:S07]  /*0550*/  @!P1 LEA R11, R43, R14, 0x2 ;  /* 0x0000000e2b0b9211 */ /* 0x000fce00078e10ff */
[----:B------:R-:W4:Y:S08]  /*0560*/  @!P0 LDC.64 R4, c[0x0][0x390] ;  /* 0x0000e400ff048b82 */ /* 0x000f300000000a00 */
[----:B------:R-:W5:Y:S01]  /*0570*/  @!P1 LDC.64 R6, c[0x0][0x398] ;  /* 0x0000e600ff069b82 */ /* 0x000f620000000a00 */
[----:B---3--:R-:W-:Y:S02]  /*0580*/  @!P1 IMAD R11, R12, R9, R11 ;  /* 0x000000090c0b9224 */ /* 0x008fe400078e020b */
[----:B------:R-:W-:-:S02]  /*0590*/  @!P0 IMAD R9, R15, R3, R10 ;  /* 0x000000030f098224 */ /* 0x000fc400078e020a */
[----:B------:R-:W-:Y:S02]  /*05a0*/  HFMA2 R10, -RZ, RZ, 0, 0 ;  /* 0x00000000ff0a7431 */ /* 0x000fe400000001ff */
[----:B----4-:R-:W-:-:S04]  /*05b0*/  @!P0 IMAD.WIDE.U32 R4, R9, 0x4, R4 ;  /* 0x0000000409048825 */ /* 0x010fc800078e0004 */
[----:B------:R-:W-:Y:S02]  /*05c0*/  IMAD.MOV.U32 R9, RZ, RZ, RZ ;  /* 0x000000ffff097224 */ /* 0x000fe400078e00ff */
[----:B-----5:R-:W-:-:S04]  /*05d0*/  @!P1 IMAD.WIDE R6, R11, 0x4, R6 ;  /* 0x000000040b069825 */ /* 0x020fc800078e0206 */
[----:B------:R-:W3:Y:S04]  /*05e0*/  @!P0 LDG.E R9, desc[UR8][R4.64] ;  /* 0x0000000804098981 */ /* 0x000ee8000c1e1900 */
[----:B------:R-:W4:Y:S01]  /*05f0*/  @!P1 LDG.E R10, desc[UR8][R6.64] ;  /* 0x00000008060a9981 */ /* 0x000f22000c1e1900 */
[----:B------:R-:W5:Y:S01]  /*0600*/  S2UR UR7, SR_CgaCtaId ;  /* 0x00000000000779c3 */ /* 0x000f620000008800 */
[----:B------:R-:W-:Y:S01]  /*0610*/  UMOV UR6, 0x400 ;  /* 0x0000040000067882 */ /* 0x000fe20000000000 */
[----:B------:R-:W-:Y:S01]  /*0620*/  ISETP.NE.AND P0, PT, R13, RZ, PT ;  /* 0x000000ff0d00720c */ /* 0x000fe20003f05270 */
[----:B-----5:R-:W-:-:S06]  /*0630*/  ULEA UR6, UR7, UR6, 0x18 ;  /* 0x0000000607067291 */ /* 0x020fcc000f8ec0ff */
[C---:B------:R-:W-:Y:S02]  /*0640*/  LEA R15, R41.reuse, UR6, 0x2 ;  /* 0x00000006290f7c11 */ /* 0x040fe4000f8e10ff */
[----:B------:R-:W-:-:S03]  /*0650*/  IADD3 R19, PT, PT, R41, R2, RZ ;  /* 0x0000000229137210 */ /* 0x000fc60007ffe0ff */
[----:B---3--:R3:W-:Y:S04]  /*0660*/  STS [R15], R9 ;  /* 0x000000090f007388 */ /* 0x0087e80000000800 */
[----:B----4-:R3:W-:Y:S01]  /*0670*/  STS [R15+0x4000], R10 ;  /* 0x0040000a0f007388 */ /* 0x0107e20000000800 */
[----:B------:R-:W-:Y:S05]  /*0680*/  @!P0 BRA `(.L_x_49) ;  /* 0x0000000000c08947 */ /* 0x000fea0003800000 */
[C---:B------:R-:W-:Y:S02]  /*0690*/  LOP3.LUT R14, R19.reuse, 0x3f, RZ, 0xc0, !PT ;  /* 0x0000003f130e7812 */ /* 0x040fe400078ec0ff */
[C---:B------:R-:W-:Y:S02]  /*06a0*/  LEA.HI R12, R19.reuse, UR4, RZ, 0x1a ;  /* 0x00000004130c7c11 */ /* 0x040fe4000f8fd0ff */
[----:B---3--:R-:W-:Y:S02]  /*06b0*/  IADD3 R10, PT, PT, R14, UR4, RZ ;  /* 0x000000040e0a7c10 */ /* 0x008fe4000fffe0ff */
[-C--:B------:R-:W-:Y:S02]  /*06c0*/  ISETP.GE.OR P1, PT, R12, R3.reuse, P5 ;  /* 0x000000030c00720c */ /* 0x080fe40002f26670 */
[----:B------:R-:W-:Y:S02]  /*06d0*/  LEA.HI R17, R19, UR5, RZ, 0x1a ;  /* 0x0000000513117c11 */ /* 0x000fe4000f8fd0ff */
[----:B------:R-:W-:-:S04]  /*06e0*/  ISETP.GE.AND P0, PT, R10, R3, PT ;  /* 0x000000030a00720c */ /* 0x000fc80003f06270 */
[----:B------:R-:W-:-:S05]  /*06f0*/  ISETP.GE.OR P0, PT, R17, R8, P0 ;  /* 0x000000081100720c */ /* 0x000fca0000706670 */
[----:B------:R-:W3:Y:S01]  /*0700*/  @!P1 LDC R9, c[0x0][0x384] ;  /* 0x0000e100ff099b82 */ /* 0x000ee20000000800 */
[----:B------:R-:W-:-:S07]  /*0710*/  @!P1 LEA R11, R43, R14, 0x2 ;  /* 0x0000000e2b0b9211 */ /* 0x000fce00078e10ff */
[----:B------:R-:W4:Y:S08]  /*0720*/  @!P0 LDC.64 R4, c[0x0][0x390] ;  /* 0x0000e400ff048b82 */ /* 0x000f300000000a00 */
[----:B------:R-:W5:Y:S01]  /*0730*/  @!P1 LDC.64 R6, c[0x0][0x398] ;  /* 0x0000e600ff069b82 */ /* 0x000f620000000a00 */
[----:B---3--:R-:W-:Y:S02]  /*0740*/  @!P1 IMAD R11, R12, R9, R11 ;  /* 0x000000090c0b9224 */ /* 0x008fe400078e020b */
[----:B------:R-:W-:Y:S01]  /*0750*/  @!P0 IMAD R9, R17, R3, R10 ;  /* 0x0000000311098224 */ /* 0x000fe200078e020a */
[----:B------:R-:W-:-:S03]  /*0760*/  MOV R10, RZ ;  /* 0x000000ff000a7202 */ /* 0x000fc60000000f00 */
[----:B----4-:R-:W-:Y:S01]  /*0770*/  @!P0 IMAD.WIDE.U32 R4, R9, 0x4, R4 ;  /* 0x0000000409048825 */ /* 0x010fe200078e0004 */
[----:B------:R-:W-:-:S06]  /*0780*/  MOV R9, RZ ;  /* 0x000000ff00097202 */ /* 0x000fcc0000000f00 */
[----:B------:R-:W3:Y:S01]  /*0790*/  @!P0 LDG.E R9, desc[UR8][R4.64] ;  /* 0x0000000804098981 */ /* 0x000ee2000c1e1900 */
[----:B-----5:R-:W-:-:S05]  /*07a0*/  @!P1 IMAD.WIDE R6, R11, 0x4, R6 ;  /* 0x000000040b069825 */ /* 0x020fca00078e0206 */
[----:B------:R-:W4:Y:S01]  /*07b0*/  @!P1 LDG.E R10, desc[UR8][R6.64] ;  /* 0x00000008060a9981 */ /* 0x000f22000c1e1900 */
[C---:B------:R-:W-:Y:S01]  /*07c0*/  IMAD R15, R2.reuse, 0x4, R15 ;  /* 0x00000004020f7824 */ /* 0x040fe200078e020f */
[----:B------:R-:W-:Y:S02]  /*07d0*/  ISETP.NE.AND P0, PT, R13, 0x1, PT ;  /* 0x000000010d00780c */ /* 0x000fe40003f05270 */
[----:B------:R-:W-:Y:S02]  /*07e0*/  IADD3 R19, PT, PT, R2, R19, RZ ;  /* 0x0000001302137210 */ /* 0x000fe40007ffe0ff */
[----:B---3--:R3:W-:Y:S04]  /*07f0*/  STS [R15], R9 ;  /* 0x000000090f007388 */ /* 0x0087e80000000800 */
[----:B----4-:R3:W-:Y:S05]  /*0800*/  STS [R15+0x4000], R10 ;  /* 0x0040000a0f007388 */ /* 0x0107ea0000000800 */
[----:B------:R-:W-:Y:S05]  /*0810*/  @!P0 BRA `(.L_x_49) ;  /* 0x00000000005c8947 */ /* 0x000fea0003800000 */
[C---:B------:R-:W-:Y:S02]  /*0820*/  LOP3.LUT R14, R19.reuse, 0x3f, RZ, 0xc0, !PT ;  /* 0x0000003f130e7812 */ /* 0x040fe400078ec0ff */
[C---:B------:R-:W-:Y:S02]  /*0830*/  LEA.HI R12, R19.reuse, UR4, RZ, 0x1a ;  /* 0x00000004130c7c11 */ /* 0x040fe4000f8fd0ff */
[----:B---3--:R-:W-:Y:S02]  /*0840*/  IADD3 R10, PT, PT, R14, UR4, RZ ;  /* 0x000000040e0a7c10 */ /* 0x008fe4000fffe0ff */
[----:B------:R-:W-:Y:S02]  /*0850*/  LEA.HI R11, R19, UR5, RZ, 0x1a ;  /* 0x00000005130b7c11 */ /* 0x000fe4000f8fd0ff */
[-C--:B------:R-:W-:Y:S02]  /*0860*/  ISETP.GE.AND P0, PT, R10, R3.reuse, PT ;  /* 0x000000030a00720c */ /* 0x080fe40003f06270 */
[----:B------:R-:W-:-:S02]  /*0870*/  ISETP.GE.OR P1, PT, R12, R3, P6 ;  /* 0x000000030c00720c */ /* 0x000fc40003726670 */
[----:B------:R-:W-:-:S11]  /*0880*/  ISETP.GE.OR P0, PT, R11, R8, P0 ;  /* 0x000000080b00720c */ /* 0x000fd60000706670 */
[----:B------:R-:W3:Y:S01]  /*0890*/  @!P1 LDC R8, c[0x0][0x384] ;  /* 0x0000e100ff089b82 */ /* 0x000ee20000000800 */
[----:B------:R-:W-:Y:S01]  /*08a0*/  @!P1 LEA R9, R43, R14, 0x2 ;  /* 0x0000000e2b099211 */ /* 0x000fe200078e10ff */
[----:B------:R-:W-:-:S06]  /*08b0*/  @!P0 IMAD R3, R11, R3, R10 ;  /* 0x000000030b038224 */ /* 0x000fcc00078e020a */
[----:B------:R-:W4:Y:S08]  /*08c0*/  @!P0 LDC.64 R4, c[0x0][0x390] ;  /* 0x0000e400ff048b82 */ /* 0x000f300000000a00 */
[----:B------:R-:W5:Y:S01]  /*08d0*/  @!P1 LDC.64 R6, c[0x0][0x398] ;  /* 0x0000e600ff069b82 */ /* 0x000f620000000a00 */
[----:B---3--:R-:W-:Y:S02]  /*08e0*/  @!P1 IMAD R9, R12, R8, R9 ;  /* 0x000000080c099224 */ /* 0x008fe400078e0209 */
[----:B----4-:R-:W-:-:S04]  /*08f0*/  @!P0 IMAD.WIDE.U32 R4, R3, 0x4, R4 ;  /* 0x0000000403048825 */ /* 0x010fc800078e0004 */
[----:B------:R-:W-:Y:S02]  /*0900*/  HFMA2 R3, -RZ, RZ, 0, 0 ;  /* 0x00000000ff037431 */ /* 0x000fe400000001ff */
[----:B-----5:R-:W-:Y:S01]  /*0910*/  @!P1 IMAD.WIDE R6, R9, 0x4, R6 ;  /* 0x0000000409069825 */ /* 0x020fe200078e0206 */
[----:B------:R-:W-:-:S03]  /*0920*/  MOV R9, RZ ;  /* 0x000000ff00097202 */ /* 0x000fc60000000f00 */
[----:B------:R-:W3:Y:S04]  /*0930*/  @!P0 LDG.E R3, desc[UR8][R4.64] ;  /* 0x0000000804038981 */ /* 0x000ee8000c1e1900 */
[----:B------:R-:W4:Y:S01]  /*0940*/  @!P1 LDG.E R9, desc[UR8][R6.64] ;  /* 0x0000000806099981 */ /* 0x000f22000c1e1900 */
[C---:B------:R-:W-:Y:S01]  /*0950*/  IMAD R8, R2.reuse, 0x4, R15 ;  /* 0x0000000402087824 */ /* 0x040fe200078e020f */
[----:B------:R-:W-:-:S04]  /*0960*/  IADD3 R19, PT, PT, R2, R19, RZ ;  /* 0x0000001302137210 */ /* 0x000fc80007ffe0ff */
[----:B---3--:R3:W-:Y:S04]  /*0970*/  STS [R8], R3 ;  /* 0x0000000308007388 */ /* 0x0087e80000000800 */
[----:B----4-:R3:W-:Y:S02]  /*0980*/  STS [R8+0x4000], R9 ;  /* 0x0040000908007388 */ /* 0x0107e40000000800 */
.L_x_49:
[----:B012---:R-:W-:Y:S05]  /*0990*/  BSYNC.RECONVERGENT B1 ;  /* 0x0000000000017941 */ /* 0x007fea0003800200 */
.L_x_48:
[----:B------:R-:W-:-:S13]  /*09a0*/  ISETP.GE.U32.AND P0, PT, R40, 0x3, PT ;  /* 0x000000032800780c */ /* 0x000fda0003f06070 */
[----:B------:R-:W-:Y:S05]  /*09b0*/  @!P0 BRA `(.L_x_47) ;  /* 0x0000000400988947 */ /* 0x000fea0003800000 */
[----:B------:R-:W0:Y:S01]  /*09c0*/  S2UR UR7, SR_CgaCtaId ;  /* 0x00000000000779c3 */ /* 0x000e220000008800 */
[----:B------:R-:W-:Y:S01]  /*09d0*/  UMOV UR6, 0x400 ;  /* 0x0000040000067882 */ /* 0x000fe20000000000 */
[CC--:B---3--:R-:W-:Y:S01]  /*09e0*/  LEA R3, R2.reuse, R19.reuse, 0x1 ;  /* 0x0000001302037211 */ /* 0x0c8fe200078e08ff */
[C---:B------:R-:W-:Y:S01]  /*09f0*/  IMAD R13, R2.reuse, 0x3, R19 ;  /* 0x00000003020d7824 */ /* 0x040fe200078e0213 */
[----:B------:R-:W-:Y:S01]  /*0a00*/  IADD3 R15, PT, PT, R2, R19, RZ ;  /* 0x00000013020f7210 */ /* 0x000fe20007ffe0ff */
[----:B0-----:R-:W-:-:S06]  /*0a10*/  ULEA UR6, UR7, UR6, 0x18 ;  /* 0x0000000607067291 */ /* 0x001fcc000f8ec0ff */
[----:B------:R-:W-:-:S07]  /*0a20*/  LEA R17, R19, UR6, 0x2 ;  /* 0x0000000613117c11 */ /* 0x000fce000f8e10ff */
.L_x_50:
[C---:B-1----:R-:W-:Y:S02]  /*0a30*/  LOP3.LUT R6, R19.reuse, 0x3f, RZ, 0xc0, !PT ;  /* 0x0000003f13067812 */ /* 0x042fe400078ec0ff */
[----:B------:R-:W-:Y:S02]  /*0a40*/  LEA.HI R7, R19, UR5, RZ, 0x1a ;  /* 0x0000000513077c11 */ /* 0x000fe4000f8fd0ff */
[----:B------:R-:W-:-:S04]  /*0a50*/  IADD3 R8, PT, PT, R6, UR4, RZ ;  /* 0x0000000406087c10 */ /* 0x000fc8000fffe0ff */
[----:B------:R-:W-:-:S04]  /*0a60*/  ISETP.GE.AND P1, PT, R8, UR10, PT ;  /* 0x0000000a08007c0c */ /* 0x000fc8000bf26270 */
[----:B------:R-:W-:-:S13]  /*0a70*/  ISETP.GE.OR P1, PT, R7, UR11, P1 ;  /* 0x0000000b07007c0c */ /* 0x000fda0008f26670 */
[----:B------:R-:W0:Y:S01]  /*0a80*/  @!P1 LDC.64 R4, c[0x0][0x390] ;  /* 0x0000e400ff049b82 */ /* 0x000e220000000a00 */
[----:B------:R-:W-:-:S04]  /*0a90*/  @!P1 IMAD R7, R7, UR10, R8 ;  /* 0x0000000a07079c24 */ /* 0x000fc8000f8e0208 */
[----:B0-----:R-:W-:-:S05]  /*0aa0*/  @!P1 IMAD.WIDE.U32 R4, R7, 0x4, R4 ;  /* 0x0000000407049825 */ /* 0x001fca00078e0004 */
[----:B------:R0:W2:Y:S01]  /*0ab0*/  @!P1 LDG.E R20, desc[UR8][R4.64] ;  /* 0x0000000804149981 */ /* 0x0000a2000c1e1900 */
[----:B------:R-:W-:Y:S02]  /*0ac0*/  LOP3.LUT R10, R3, 0x3f, RZ, 0xc0, !PT ;  /* 0x0000003f030a7812 */ /* 0x000fe400078ec0ff */
[----:B------:R-:W-:Y:S02]  /*0ad0*/  LOP3.LUT R18, R15, 0x3f, RZ, 0xc0, !PT ;  /* 0x0000003f0f127812 */ /* 0x000fe400078ec0ff */
[C---:B------:R-:W-:Y:S02]  /*0ae0*/  LEA R16, R43.reuse, R10, 0x2 ;  /* 0x0000000a2b107211 */ /* 0x040fe400078e10ff */
[C---:B------:R-:W-:Y:S01]  /*0af0*/  LEA R12, R43.reuse, R6, 0x2 ;  /* 0x000000062b0c7211 */ /* 0x040fe200078e10ff */
[----:B------:R-:W-:Y:S01]  /*0b00*/  IMAD R14, R43, 0x4, R18 ;  /* 0x000000042b0e7824 */ /* 0x000fe200078e0212 */
[----:B------:R-:W-:Y:S02]  /*0b10*/  LEA.HI R23, R3, UR4, RZ, 0x1a ;  /* 0x0000000403177c11 */ /* 0x000fe4000f8fd0ff */
[----:B------:R-:W-:-:S02]  /*0b20*/  ISETP.GE.AND P2, PT, R16, UR12, PT ;  /* 0x0000000c10007c0c */ /* 0x000fc4000bf46270 */
[----:B------:R-:W-:Y:S02]  /*0b30*/  LEA.HI R11, R19, UR4, RZ, 0x1a ;  /* 0x00000004130b7c11 */ /* 0x000fe4000f8fd0ff */
[----:B------:R-:W-:Y:S02]  /*0b40*/  ISETP.GE.AND P0, PT, R12, UR12, PT ;  /* 0x0000000c0c007c0c */ /* 0x000fe4000bf06270 */
[----:B------:R-:W-:Y:S02]  /*0b50*/  ISETP.GE.OR P2, PT, R23, UR10, P2 ;  /* 0x0000000a17007c0c */ /* 0x000fe40009746670 */
[----:B------:R-:W-:Y:S02]  /*0b60*/  LEA.HI R21, R15, UR4, RZ, 0x1a ;  /* 0x000000040f157c11 */ /* 0x000fe4000f8fd0ff */
[----:B------:R-:W-:Y:S02]  /*0b70*/  ISETP.GE.AND P3, PT, R14, UR12, PT ;  /* 0x0000000c0e007c0c */ /* 0x000fe4000bf66270 */
[----:B------:R-:W-:-:S02]  /*0b80*/  ISETP.GE.OR P0, PT, R11, UR10, P0 ;  /* 0x0000000a0b007c0c */ /* 0x000fc40008706670 */
[----:B------:R-:W-:-:S05]  /*0b90*/  ISETP.GE.OR P3, PT, R21, UR10, P3 ;  /* 0x0000000a15007c0c */ /* 0x000fca0009f66670 */
[----:B------:R-:W1:Y:S01]  /*0ba0*/  @!P2 LDC.64 R6, c[0x0][0x398] ;  /* 0x0000e600ff06ab82 */ /* 0x000e620000000a00 */
[----:B------:R-:W-:Y:S01]  /*0bb0*/  @!P2 IMAD R23, R23, UR12, R16 ;  /* 0x0000000c1717ac24 */ /* 0x000fe2000f8e0210 */
[----:B------:R-:W-:-:S04]  /*0bc0*/  MOV R16, RZ ;  /* 0x000000ff00107202 */ /* 0x000fc80000000f00 */
[----:B------:R-:W-:Y:S01]  /*0bd0*/  @!P0 IMAD R11, R11, UR12, R12 ;  /* 0x0000000c0b0b8c24 */ /* 0x000fe2000f8e020c */
[----:B------:R-:W-:Y:S01]  /*0be0*/  MOV R12, RZ ;  /* 0x000000ff000c7202 */ /* 0x000fe20000000f00 */
[----:B------:R-:W3:Y:S01]  /*0bf0*/  @!P0 LDC.64 R8, c[0x0][0x398] ;  /* 0x0000e600ff088b82 */ /* 0x000ee20000000a00 */
[----:B------:R-:W-:Y:S02]  /*0c00*/  @!P3 IMAD R21, R21, UR12, R14 ;  /* 0x0000000c1515bc24 */ /* 0x000fe4000f8e020e */
[----:B------:R-:W-:-:S05]  /*0c10*/  HFMA2 R14, -RZ, RZ, 0, 0 ;  /* 0x00000000ff0e7431 */ /* 0x000fca00000001ff */
[----:B0-----:R-:W0:Y:S01]  /*0c20*/  @!P3 LDC.64 R4, c[0x0][0x398] ;  /* 0x0000e600ff04bb82 */ /* 0x001e220000000a00 */
[----:B------:R-:W-:Y:S01]  /*0c30*/  LOP3.LUT R22, R13, 0x3f, RZ, 0xc0, !PT ;  /* 0x0000003f0d167812 */ /* 0x000fe200078ec0ff */
[----:B------:R-:W-:Y:S01]  /*0c40*/  VIADD R24, R10, UR4 ;  /* 0x000000040a187c36 */ /* 0x000fe20008000000 */
[----:B------:R-:W-:Y:S01]  /*0c50*/  IADD3 R18, PT, PT, R18, UR4, RZ ;  /* 0x0000000412127c10 */ /* 0x000fe2000fffe0ff */
[----:B-1----:R-:W-:Y:S01]  /*0c60*/  @!P2 IMAD.WIDE R6, R23, 0x4, R6 ;  /* 0x000000041706a825 */ /* 0x002fe200078e0206 */
[----:B------:R-:W-:Y:S02]  /*0c70*/  LEA.HI R23, R15, UR5, RZ, 0x1a ;  /* 0x000000050f177c11 */ /* 0x000fe4000f8fd0ff */
[----:B------:R-:W-:Y:S02]  /*0c80*/  IADD3 R26, PT, PT, R22, UR4, RZ ;  /* 0x00000004161a7c10 */ /* 0x000fe4000fffe0ff */
[----:B------:R1:W4:Y:S01]  /*0c90*/  @!P2 LDG.E R16, desc[UR8][R6.64] ;  /* 0x000000080610a981 */ /* 0x000322000c1e1900 */
[----:B---3--:R-:W-:Y:S01]  /*0ca0*/  @!P0 IMAD.WIDE R8, R11, 0x4, R8 ;  /* 0x000000040b088825 */ /* 0x008fe200078e0208 */
[----:B------:R-:W-:-:S02]  /*0cb0*/  ISETP.GE.AND P2, PT, R18, UR10, PT ;  /* 0x0000000a12007c0c */ /* 0x000fc4000bf46270 */
[----:B------:R-:W-:Y:S02]  /*0cc0*/  LEA R22, R43, R22, 0x2 ;  /* 0x000000162b167211 */ /* 0x000fe400078e10ff */
[----:B------:R3:W5:Y:S01]  /*0cd0*/  @!P0 LDG.E R12, desc[UR8][R8.64] ;  /* 0x00000008080c8981 */ /* 0x000762000c1e1900 */
[----:B0-----:R-:W-:Y:S01]  /*0ce0*/  @!P3 IMAD.WIDE R4, R21, 0x4, R4 ;  /* 0x000000041504b825 */ /* 0x001fe200078e0204 */
[----:B------:R-:W-:Y:S02]  /*0cf0*/  LEA.HI R25, R3, UR5, RZ, 0x1a ;  /* 0x0000000503197c11 */ /* 0x000fe4000f8fd0ff */
[----:B------:R-:W-:Y:S02]  /*0d00*/  ISETP.GE.AND P0, PT, R24, UR10, PT ;  /* 0x0000000a18007c0c */ /* 0x000fe4000bf06270 */
[----:B------:R0:W4:Y:S01]  /*0d10*/  @!P3 LDG.E R14, desc[UR8][R4.64] ;  /* 0x00000008040eb981 */ /* 0x000122000c1e1900 */
[----:B------:R-:W-:Y:S02]  /*0d20*/  LEA.HI R21, R13, UR5, RZ, 0x1a ;  /* 0x000000050d157c11 */ /* 0x000fe4000f8fd0ff */
[----:B------:R-:W-:-:S02]  /*0d30*/  ISETP.LT.AND P2, PT, R23, UR11, !P2 ;  /* 0x0000000b17007c0c */ /* 0x000fc4000d741270 */
[----:B------:R-:W-:Y:S02]  /*0d40*/  LEA.HI R27, R13, UR4, RZ, 0x1a ;  /* 0x000000040d1b7c11 */ /* 0x000fe4000f8fd0ff */
[----:B------:R-:W-:Y:S02]  /*0d50*/  ISETP.GE.AND P3, PT, R22, UR12, PT ;  /* 0x0000000c16007c0c */ /* 0x000fe4000bf66270 */
[----:B------:R-:W-:Y:S02]  /*0d60*/  ISETP.LT.AND P0, PT, R25, UR11, !P0 ;  /* 0x0000000b19007c0c */ /* 0x000fe4000c701270 */
[----:B------:R-:W-:-:S05]  /*0d70*/  ISETP.GE.OR P3, PT, R27, UR10, P3 ;  /* 0x0000000a1b007c0c */ /* 0x000fca0009f66670 */
[----:B-1----:R-:W1:Y:S08]  /*0d80*/  @P2 LDC.64 R6, c[0x0][0x390] ;  /* 0x0000e400ff062b82 */ /* 0x002e700000000a00 */
[----:B------:R-:W0:Y:S08]  /*0d90*/  @P0 LDC.64 R10, c[0x0][0x390] ;  /* 0x0000e400ff0a0b82 */ /* 0x000e300000000a00 */
[----:B---3--:R-:W3:Y:S01]  /*0da0*/  @!P3 LDC.64 R8, c[0x0][0x398] ;  /* 0x0000e600ff08bb82 */ /* 0x008ee20000000a00 */
[----:B------:R-:W-:-:S02]  /*0db0*/  @P2 IMAD R23, R23, UR10, R18 ;  /* 0x0000000a17172c24 */ /* 0x000fc4000f8e0212 */
[----:B------:R-:W-:Y:S02]  /*0dc0*/  @P0 IMAD R25, R25, UR10, R24 ;  /* 0x0000000a19190c24 */ /* 0x000fe4000f8e0218 */
[----:B------:R-:W-:Y:S02]  /*0dd0*/  HFMA2 R18, -RZ, RZ, 0, 0 ;  /* 0x00000000ff127431 */ /* 0x000fe400000001ff */
[----:B------:R-:W-:Y:S02]  /*0de0*/  @!P3 IMAD R27, R27, UR12, R22 ;  /* 0x0000000c1b1bbc24 */ /* 0x000fe4000f8e0216 */
[----:B-1----:R-:W-:-:S06]  /*0df0*/  @P2 IMAD.WIDE.U32 R6, R23, 0x4, R6 ;  /* 0x0000000417062825 */ /* 0x002fcc00078e0006 */
[----:B------:R-:W4:Y:S01]  /*0e00*/  @P2 LDG.E R6, desc[UR8][R6.64] ;  /* 0x0000000806062981 */ /* 0x000f22000c1e1900 */
[----:B0-----:R-:W-:-:S06]  /*0e10*/  @P0 IMAD.WIDE.U32 R10, R25, 0x4, R10 ;  /* 0x00000004190a0825 */ /* 0x001fcc00078e000a */
[----:B------:R-:W4:Y:S01]  /*0e20*/  @P0 LDG.E R10, desc[UR8][R10.64] ;  /* 0x000000080a0a0981 */ /* 0x000f22000c1e1900 */
[----:B---3--:R-:W-:-:S05]  /*0e30*/  @!P3 IMAD.WIDE R8, R27, 0x4, R8 ;  /* 0x000000041b08b825 */ /* 0x008fca00078e0208 */
[----:B------:R-:W3:Y:S04]  /*0e40*/  @!P3 LDG.E R18, desc[UR8][R8.64] ;  /* 0x000000080812b981 */ /* 0x000ee8000c1e1900 */
[----:B--2---:R-:W-:Y:S04]  /*0e50*/  @!P1 STS [R17], R20 ;  /* 0x0000001411009388 */ /* 0x004fe80000000800 */
[----:B------:R-:W-:Y:S01]  /*0e60*/  @P1 STS [R17], RZ ;  /* 0x000000ff11001388 */ /* 0x000fe20000000800 */
[----:B------:R-:W-:-:S04]  /*0e70*/  ISETP.GE.AND P1, PT, R26, UR10, PT ;  /* 0x0000000a1a007c0c */ /* 0x000fc8000bf26270 */
[----:B------:R-:W-:-:S13]  /*0e80*/  ISETP.LT.AND P1, PT, R21, UR11, !P1 ;  /* 0x0000000b15007c0c */ /* 0x000fda000cf21270 */
[----:B------:R-:W0:Y:S01]  /*0e90*/  @P1 LDC.64 R4, c[0x0][0x390] ;  /* 0x0000e400ff041b82 */ /* 0x000e220000000a00 */
[----:B------:R-:W-:-:S04]  /*0ea0*/  @P1 IMAD R21, R21, UR10, R26 ;  /* 0x0000000a15151c24 */ /* 0x000fc8000f8e021a */
[----:B0-----:R-:W-:-:S06]  /*0eb0*/  @P1 IMAD.WIDE.U32 R4, R21, 0x4, R4 ;  /* 0x0000000415041825 */ /* 0x001fcc00078e0004 */
[----:B------:R-:W2:Y:S01]  /*0ec0*/  @P1 LDG.E R4, desc[UR8][R4.64] ;  /* 0x0000000804041981 */ /* 0x000ea2000c1e1900 */
[CC--:B------:R-:W-:Y:S02]  /*0ed0*/  LEA R21, R2.reuse, R17.reuse, 0x2 ;  /* 0x0000001102157211 */ /* 0x0c0fe400078e10ff */
[C---:B------:R-:W-:Y:S01]  /*0ee0*/  LEA R23, R2.reuse, R17, 0x3 ;  /* 0x0000001102177211 */ /* 0x040fe200078e18ff */
[C---:B------:R-:W-:Y:S01]  /*0ef0*/  IMAD R25, R2.reuse, 0xc, R17 ;  /* 0x0000000c02197824 */ /* 0x040fe200078e0211 */
[C-C-:B------:R-:W-:Y:S01]  /*0f00*/  IADD3 R19, PT, PT, R2.reuse, R19, R2.reuse ;  /* 0x0000001302137210 */ /* 0x140fe20007ffe002 */
[----:B-----5:R0:W-:Y:S04]  /*0f10*/  STS [R17+0x4000], R12 ;  /* 0x0040000c11007388 */ /* 0x0201e80000000800 */
[----:B------:R1:W-:Y:S04]  /*0f20*/  @!P2 STS [R21], RZ ;  /* 0x000000ff1500a388 */ /* 0x0003e80000000800 */
[----:B----4-:R1:W-:Y:S01]  /*0f30*/  STS [R21+0x4000], R14 ;  /* 0x0040000e15007388 */ /* 0x0103e20000000800 */
[C---:B------:R-:W-:Y:S01]  /*0f40*/  IADD3 R19, PT, PT, R2.reuse, R19, R2 ;  /* 0x0000001302137210 */ /* 0x040fe20007ffe002 */
[C---:B------:R-:W-:Y:S01]  /*0f50*/  IMAD R13, R2.reuse, 0x4, R13 ;  /* 0x00000004020d7824 */ /* 0x040fe200078e020d */
[----:B------:R-:W-:-:S02]  /*0f60*/  LEA R3, R2, R3, 0x2 ;  /* 0x0000000302037211 */ /* 0x000fc400078e10ff */
[C---:B------:R-:W-:Y:S02]  /*0f70*/  LEA R15, R2.reuse, R15, 0x2 ;  /* 0x0000000f020f7211 */ /* 0x040fe400078e10ff */
[----:B0-----:R-:W-:Y:S01]  /*0f80*/  LEA R17, R2, R17, 0x4 ;  /* 0x0000001102117211 */ /* 0x001fe200078e20ff */
[----:B------:R1:W-:Y:S04]  /*0f90*/  @P2 STS [R21], R6 ;  /* 0x0000000615002388 */ /* 0x0003e80000000800 */
[----:B------:R1:W-:Y:S04]  /*0fa0*/  @!P0 STS [R23], RZ ;  /* 0x000000ff17008388 */ /* 0x0003e80000000800 */
[----:B------:R1:W-:Y:S04]  /*0fb0*/  @P0 STS [R23], R10 ;  /* 0x0000000a17000388 */ /* 0x0003e80000000800 */
[----:B------:R1:W-:Y:S04]  /*0fc0*/  STS [R23+0x4000], R16 ;  /* 0x0040001017007388 */ /* 0x0003e80000000800 */
[----:B------:R1:W-:Y:S04]  /*0fd0*/  @!P1 STS [R25], RZ ;  /* 0x000000ff19009388 */ /* 0x0003e80000000800 */
[----:B---3--:R1:W-:Y:S01]  /*0fe0*/  STS [R25+0x4000], R18 ;  /* 0x0040001219007388 */ /* 0x0083e20000000800 */
[----:B------:R-:W-:-:S03]  /*0ff0*/  ISETP.GE.U32.AND P0, PT, R19, 0x1000, PT ;  /* 0x000010001300780c */ /* 0x000fc60003f06070 */
[----:B--2---:R1:W-:Y:S10]  /*1000*/  @P1 STS [R25], R4 ;  /* 0x0000000419001388 */ /* 0x0043f40000000800 */
[----:B------:R-:W-:Y:S05]  /*1010*/  @!P0 BRA `(.L_x_50) ;  /* 0xfffffff800848947 */ /* 0x000fea000383ffff */
.L_x_47:
[----:B012---:R-:W-:Y:S05]  /*1020*/  BSYNC.RECONVERGENT B0 ;  /* 0x0000000000007941 */ /* 0x007fea0003800200 */
.L_x_46:
[----:B------:R-:W0:Y:S08]  /*1030*/  S2UR UR7, SR_CgaCtaId ;  /* 0x00000000000779c3 */ /* 0x000e300000008800 */
[----:B------:R-:W-:Y:S01]  /*1040*/  BAR.SYNC.DEFER_BLOCKING 0x0 ;  /* 0x0000000000007b1d */ /* 0x000fe20000010000 */
[----:B---3--:R-:W-:-:S05]  /*1050*/  MOV R3, RZ ;  /* 0x000000ff00037202 */ /* 0x008fca0000000f00 */
[----:B------:R-:W-:Y:S02]  /*1060*/  UMOV UR6, 0x400 ;  /* 0x0000040000067882 */ /* 0x000fe40000000000 */
[----:B0-----:R-:W-:-:S12]  /*1070*/  ULEA UR6, UR7, UR6, 0x18 ;  /* 0x0000000607067291 */ /* 0x001fd8000f8ec0ff */
.L_x_51:
[----:B------:R-:W-:Y:S02]  /*1080*/  LEA R45, R0, R3, 0x8 ;  /* 0x00000003002d7211 */ /* 0x000fe400078e40ff */
[----:B------:R-:W-:Y:S02]  /*1090*/  LEA R44, R3, R42, 0x6 ;  /* 0x0000002a032c7211 */ /* 0x000fe400078e30ff */
[----:B------:R-:W-:Y:S02]  /*10a0*/  LEA R45, R45, UR6, 0x2 ;  /* 0x000000062d2d7c11 */ /* 0x000fe4000f8e10ff */
[----:B------:R-:W-:Y:S02]  /*10b0*/  LEA R44, R44, UR6, 0x2 ;  /* 0x000000062c2c7c11 */ /* 0x000fe4000f8e10ff */
[----:B------:R-:W-:Y:S01]  /*10c0*/  IADD3 R3, PT, PT, R3, 0x8, RZ ;  /* 0x0000000803037810 */ /* 0x000fe20007ffe0ff */
[----:B------:R-:W-:Y:S03]  /*10d0*/  LDS.128 R12, [R45] ;  /* 0x000000002d0c7984 */ /* 0x000fe60000000c00 */
[----:B------:R-:W-:Y:S01]  /*10e0*/  ISETP.NE.AND P0, PT, R3, 0x40, PT ;  /* 0x000000400300780c */ /* 0x000fe20003f05270 */
[----:B------:R-:W0:Y:S04]  /*10f0*/  LDS.128 R24, [R44+0x4000] ;  /* 0x004000002c187984 */ /* 0x000e280000000c00 */
[----:B------:R-:W1:Y:S04]  /*1100*/  LDS.128 R8, [R45+0x100] ;  /* 0x000100002d087984 */ /* 0x000e680000000c00 */
[----:B------:R-:W2:Y:S04]  /*1110*/  LDS.128 R16, [R45+0x200] ;  /* 0x000200002d107984 */ /* 0x000ea80000000c00 */
[----:B------:R-:W3:Y:S04]  /*1120*/  LDS.128 R4, [R45+0x300] ;  /* 0x000300002d047984 */ /* 0x000ee80000000c00 */
[----:B------:R-:W4:Y:S01]  /*1130*/  LDS.128 R20, [R44+0x4100] ;  /* 0x004100002c147984 */ /* 0x000f220000000c00 */
[C---:B0-----:R-:W-:Y:S01]  /*1140*/  FFMA R35, R12.reuse, R25, R36 ;  /* 0x000000190c237223 */ /* 0x041fe20000000024 */
[C---:B------:R-:W-:Y:S01]  /*1150*/  FFMA R51, R12.reuse, R24, R51 ;  /* 0x000000180c337223 */ /* 0x040fe20000000033 */
[CC--:B------:R-:W-:Y:S01]  /*1160*/  FFMA R53, R12.reuse, R26.reuse, R53 ;  /* 0x0000001a0c357223 */ /* 0x0c0fe20000000035 */
[----:B------:R-:W-:Y:S01]  /*1170*/  FFMA R46, R12, R27, R46 ;  /* 0x0000001b0c2e7223 */ /* 0x000fe2000000002e */
[C---:B-1----:R-:W-:Y:S01]  /*1180*/  FFMA R31, R8.reuse, R26, R39 ;  /* 0x0000001a081f7223 */ /* 0x042fe20000000027 */
[C---:B------:R-:W-:Y:S01]  /*1190*/  FFMA R12, R8.reuse, R25, R32 ;  /* 0x00000019080c7223 */ /* 0x040fe20000000020 */
[CC--:B------:R-:W-:Y:S01]  /*11a0*/  FFMA R33, R8.reuse, R24.reuse, R33 ;  /* 0x0000001808217223 */ /* 0x0c0fe20000000021 */
[----:B------:R-:W-:Y:S01]  /*11b0*/  FFMA R30, R8, R27, R30 ;  /* 0x0000001b081e7223 */ /* 0x000fe2000000001e */
[C---:B--2---:R-:W-:Y:S01]  /*11c0*/  FFMA R52, R16.reuse, R24, R37 ;  /* 0x0000001810347223 */ /* 0x044fe20000000025 */
[C---:B------:R-:W-:Y:S01]  /*11d0*/  FFMA R50, R16.reuse, R25, R50 ;  /* 0x0000001910327223 */ /* 0x040fe20000000032 */
[----:B------:R-:W0:Y:S01]  /*11e0*/  LDS.128 R36, [R44+0x4200] ;  /* 0x004200002c247984 */ /* 0x000e220000000c00 */
[C---:B------:R-:W-:Y:S01]  /*11f0*/  FFMA R49, R16.reuse, R26, R49 ;  /* 0x0000001a10317223 */ /* 0x040fe20000000031 */
[----:B------:R-:W-:Y:S01]  /*1200*/  FFMA R28, R16, R27, R28 ;  /* 0x0000001b101c7223 */ /* 0x000fe2000000001c */
[C---:B---3--:R-:W-:Y:S01]  /*1210*/  FFMA R32, R4.reuse, R24, R47 ;  /* 0x0000001804207223 */ /* 0x048fe2000000002f */
[C---:B------:R-:W-:Y:S01]  /*1220*/  FFMA R34, R4.reuse, R25, R34 ;  /* 0x0000001904227223 */ /* 0x040fe20000000022 */
[C---:B------:R-:W-:Y:S01]  /*1230*/  FFMA R29, R4.reuse, R26, R29 ;  /* 0x0000001a041d7223 */ /* 0x040fe2000000001d */
[----:B------:R-:W-:Y:S01]  /*1240*/  FFMA R48, R4, R27, R48 ;  /* 0x0000001b04307223 */ /* 0x000fe20000000030 */
[-C--:B----4-:R-:W-:Y:S01]  /*1250*/  FFMA R33, R9, R20.reuse, R33 ;  /* 0x0000001409217223 */ /* 0x090fe20000000021 */
[----:B------:R-:W1:Y:S01]  /*1260*/  LDS.128 R24, [R44+0x4300] ;  /* 0x004300002c187984 */ /* 0x000e620000000c00 */
[C---:B------:R-:W-:Y:S01]  /*1270*/  FFMA R51, R13.reuse, R20, R51 ;  /* 0x000000140d337223 */ /* 0x040fe20000000033 */
[C---:B------:R-:W-:Y:S01]  /*1280*/  FFMA R8, R13.reuse, R21, R35 ;  /* 0x000000150d087223 */ /* 0x040fe20000000023 */
[CC--:B------:R-:W-:Y:S01]  /*1290*/  FFMA R53, R13.reuse, R22.reuse, R53 ;  /* 0x000000160d357223 */ /* 0x0c0fe20000000035 */
[----:B------:R-:W-:Y:S01]  /*12a0*/  FFMA R46, R13, R23, R46 ;  /* 0x000000170d2e7223 */ /* 0x000fe2000000002e */
        /* <DEDUP_REMOVED lines=10> */
[----:B------:R-:W-:-:S02]  /*1350*/  FFMA R48, R5, R23, R48 ;  /* 0x0000001705307223 */ /* 0x000fc40000000030 */
[----:B------:R-:W-:Y:S01]  /*1360*/  LDS.128 R20, [R44+0x4400] ;  /* 0x004400002c147984 */ /* 0x000fe20000000c00 */
[C---:B0-----:R-:W-:Y:S01]  /*1370*/  FFMA R9, R36.reuse, R10, R33 ;  /* 0x0000000a24097223 */ /* 0x041fe20000000021 */
[-C--:B------:R-:W-:Y:S02]  /*1380*/  FFMA R51, R36, R14.reuse, R51 ;  /* 0x0000000e24337223 */ /* 0x080fe40000000033 */
[----:B------:R-:W0:Y:S01]  /*1390*/  LDS.128 R32, [R45+0x10] ;  /* 0x000010002d207984 */ /* 0x000e220000000c00 */
[-C--:B------:R-:W-:Y:S01]  /*13a0*/  FFMA R8, R37, R14.reuse, R8 ;  /* 0x0000000e25087223 */ /* 0x080fe20000000008 */
[-C--:B------:R-:W-:Y:S01]  /*13b0*/  FFMA R53, R38, R14.reuse, R53 ;  /* 0x0000000e26357223 */ /* 0x080fe20000000035 */
[----:B------:R-:W-:Y:S01]  /*13c0*/  FFMA R46, R39, R14, R46 ;  /* 0x0000000e272e7223 */ /* 0x000fe2000000002e */
[-C--:B------:R-:W-:Y:S01]  /*13d0*/  FFMA R17, R36, R18.reuse, R31 ;  /* 0x0000001224117223 */ /* 0x080fe2000000001f */
[-C--:B------:R-:W-:Y:S01]  /*13e0*/  FFMA R16, R37, R18.reuse, R16 ;  /* 0x0000001225107223 */ /* 0x080fe20000000010 */
[C---:B------:R-:W-:Y:S01]  /*13f0*/  FFMA R49, R38.reuse, R18, R49 ;  /* 0x0000001226317223 */ /* 0x040fe20000000031 */
[C---:B------:R-:W-:Y:S01]  /*1400*/  FFMA R14, R39.reuse, R10, R30 ;  /* 0x0000000a270e7223 */ /* 0x040fe2000000001e */
[----:B------:R-:W-:Y:S01]  /*1410*/  FFMA R18, R39, R18, R28 ;  /* 0x0000001227127223 */ /* 0x000fe2000000001c */
[C---:B------:R-:W-:Y:S01]  /*1420*/  FFMA R5, R38.reuse, R6, R29 ;  /* 0x0000000626057223 */ /* 0x040fe2000000001d */
[CC--:B------:R-:W-:Y:S01]  /*1430*/  FFMA R12, R37.reuse, R10.reuse, R12 ;  /* 0x0000000a250c7223 */ /* 0x0c0fe2000000000c */
[----:B------:R-:W-:Y:S01]  /*1440*/  FFMA R13, R38, R10, R13 ;  /* 0x0000000a260d7223 */ /* 0x000fe2000000000d */
[----:B------:R-:W2:Y:S01]  /*1450*/  LDS.128 R28, [R45+0x110] ;  /* 0x000110002d1c7984 */ /* 0x000ea20000000c00 */
[-C--:B------:R-:W-:Y:S01]  /*1460*/  FFMA R47, R36, R6.reuse, R47 ;  /* 0x00000006242f7223 */ /* 0x080fe2000000002f */
[-C--:B------:R-:W-:Y:S01]  /*1470*/  FFMA R4, R37, R6.reuse, R4 ;  /* 0x0000000625047223 */ /* 0x080fe20000000004 */
[----:B------:R-:W-:Y:S01]  /*1480*/  FFMA R48, R39, R6, R48 ;  /* 0x0000000627307223 */ /* 0x000fe20000000030 */
[-C--:B-1----:R-:W-:Y:S01]  /*1490*/  FFMA R51, R24, R15.reuse, R51 ;  /* 0x0000000f18337223 */ /* 0x082fe20000000033 */
[----:B------:R-:W1:Y:S01]  /*14a0*/  LDS.128 R36, [R44+0x4500] ;  /* 0x004500002c247984 */ /* 0x000e620000000c00 */
[-C--:B------:R-:W-:Y:S01]  /*14b0*/  FFMA R6, R25, R15.reuse, R8 ;  /* 0x0000000f19067223 */ /* 0x080fe20000000008 */
[-C--:B------:R-:W-:Y:S01]  /*14c0*/  FFMA R53, R26, R15.reuse, R53 ;  /* 0x0000000f1a357223 */ /* 0x080fe20000000035 */
[----:B------:R-:W-:Y:S01]  /*14d0*/  FFMA R46, R27, R15, R46 ;  /* 0x0000000f1b2e7223 */ /* 0x000fe2000000002e */
[-C--:B------:R-:W-:Y:S01]  /*14e0*/  FFMA R15, R24, R11.reuse, R9 ;  /* 0x0000000b180f7223 */ /* 0x080fe20000000009 */
[-C--:B------:R-:W-:Y:S01]  /*14f0*/  FFMA R12, R25, R11.reuse, R12 ;  /* 0x0000000b190c7223 */ /* 0x080fe2000000000c */
[-C--:B------:R-:W-:Y:S01]  /*1500*/  FFMA R13, R26, R11.reuse, R13 ;  /* 0x0000000b1a0d7223 */ /* 0x080fe2000000000d */
[----:B------:R-:W-:Y:S01]  /*1510*/  FFMA R14, R27, R11, R14 ;  /* 0x0000000b1b0e7223 */ /* 0x000fe2000000000e */
[C---:B------:R-:W-:Y:S01]  /*1520*/  FFMA R17, R24.reuse, R19, R17 ;  /* 0x0000001318117223 */ /* 0x040fe20000000011 */
[----:B------:R-:W3:Y:S01]  /*1530*/  LDS.128 R8, [R45+0x210] ;  /* 0x000210002d087984 */ /* 0x000ee20000000c00 */
[----:B------:R-:W-:Y:S01]  /*1540*/  FFMA R47, R24, R7, R47 ;  /* 0x00000007182f7223 */ /* 0x000fe2000000002f */
[C---:B------:R-:W-:Y:S01]  /*1550*/  FFMA R16, R25.reuse, R19, R16 ;  /* 0x0000001319107223 */ /* 0x040fe20000000010 */
[----:B------:R-:W-:Y:S01]  /*1560*/  FFMA R24, R25, R7, R4 ;  /* 0x0000000719187223 */ /* 0x000fe20000000004 */
[C---:B------:R-:W-:Y:S01]  /*1570*/  FFMA R49, R26.reuse, R19, R49 ;  /* 0x000000131a317223 */ /* 0x040fe20000000031 */
[-C--:B------:R-:W-:Y:S01]  /*1580*/  FFMA R25, R26, R7.reuse, R5 ;  /* 0x000000071a197223 */ /* 0x080fe20000000005 */
[C---:B------:R-:W-:Y:S01]  /*1590*/  FFMA R26, R27.reuse, R7, R48 ;  /* 0x000000071b1a7223 */ /* 0x040fe20000000030 */
[----:B------:R-:W-:Y:S01]  /*15a0*/  FFMA R18, R27, R19, R18 ;  /* 0x000000131b127223 */ /* 0x000fe20000000012 */
[C---:B0-----:R-:W-:Y:S01]  /*15b0*/  FFMA R50, R32.reuse, R21, R6 ;  /* 0x0000001520327223 */ /* 0x041fe20000000006 */
[C---:B------:R-:W-:Y:S01]  /*15c0*/  FFMA R48, R32.reuse, R20, R51 ;  /* 0x0000001420307223 */ /* 0x040fe20000000033 */
[----:B------:R0:W4:Y:S01]  /*15d0*/  LDS.128 R4, [R45+0x310] ;  /* 0x000310002d047984 */ /* 0x0001220000000c00 */
[C---:B------:R-:W-:Y:S01]  /*15e0*/  FFMA R53, R32.reuse, R22, R53 ;  /* 0x0000001620357223 */ /* 0x040fe20000000035 */
[----:B------:R-:W-:Y:S01]  /*15f0*/  FFMA R52, R32, R23, R46 ;  /* 0x0000001720347223 */ /* 0x000fe2000000002e */
[C---:B--2---:R-:W-:Y:S01]  /*1600*/  FFMA R32, R28.reuse, R20, R15 ;  /* 0x000000141c207223 */ /* 0x044fe2000000000f */
[C---:B------:R-:W-:Y:S01]  /*1610*/  FFMA R46, R28.reuse, R21, R12 ;  /* 0x000000151c2e7223 */ /* 0x040fe2000000000c */
[C---:B------:R-:W-:Y:S01]  /*1620*/  FFMA R19, R28.reuse, R22, R13 ;  /* 0x000000161c137223 */ /* 0x040fe2000000000d */
[----:B------:R-:W-:Y:S01]  /*1630*/  FFMA R28, R28, R23, R14 ;  /* 0x000000171c1c7223 */ /* 0x000fe2000000000e */
[C---:B-1----:R-:W-:Y:S01]  /*1640*/  FFMA R27, R33.reuse, R36, R48 ;  /* 0x00000024211b7223 */ /* 0x042fe20000000030 */
[C---:B------:R-:W-:Y:S01]  /*1650*/  FFMA R50, R33.reuse, R37, R50 ;  /* 0x0000002521327223 */ /* 0x040fe20000000032 */
[C---:B------:R-:W-:Y:S01]  /*1660*/  FFMA R53, R33.reuse, R38, R53 ;  /* 0x0000002621357223 */ /* 0x040fe20000000035 */
[----:B------:R-:W-:Y:S01]  /*1670*/  FFMA R52, R33, R39, R52 ;  /* 0x0000002721347223 */ /* 0x000fe20000000034 */
[----:B------:R-:W1:Y:S01]  /*1680*/  LDS.128 R12, [R44+0x4600] ;  /* 0x004600002c0c7984 */ /* 0x000e620000000c00 */
[C---:B------:R-:W-:Y:S01]  /*1690*/  FFMA R33, R29.reuse, R36, R32 ;  /* 0x000000241d217223 */ /* 0x040fe20000000020 */
[C---:B0-----:R-:W-:Y:S01]  /*16a0*/  FFMA R45, R29.reuse, R38, R19 ;  /* 0x000000261d2d7223 */ /* 0x041fe20000000013 */
[C---:B------:R-:W-:Y:S01]  /*16b0*/  FFMA R46, R29.reuse, R37, R46 ;  /* 0x000000251d2e7223 */ /* 0x040fe2000000002e */
[----:B------:R-:W-:Y:S01]  /*16c0*/  FFMA R28, R29, R39, R28 ;  /* 0x000000271d1c7223 */ /* 0x000fe2000000001c */
[C---:B---3--:R-:W-:Y:S01]  /*16d0*/  FFMA R32, R8.reuse, R20, R17 ;  /* 0x0000001408207223 */ /* 0x048fe20000000011 */
[C---:B------:R-:W-:Y:S01]  /*16e0*/  FFMA R48, R8.reuse, R21, R16 ;  /* 0x0000001508307223 */ /* 0x040fe20000000010 */
[C---:B------:R-:W-:Y:S01]  /*16f0*/  FFMA R49, R8.reuse, R22, R49 ;  /* 0x0000001608317223 */ /* 0x040fe20000000031 */
[----:B------:R-:W-:Y:S01]  /*1700*/  FFMA R8, R8, R23, R18 ;  /* 0x0000001708087223 */ /* 0x000fe20000000012 */
[C---:B------:R-:W-:Y:S01]  /*1710*/  FFMA R29, R9.reuse, R36, R32 ;  /* 0x00000024091d7223 */ /* 0x040fe20000000020 */
[----:B------:R-:W0:Y:S01]  /*1720*/  LDS.128 R16, [R44+0x4700] ;  /* 0x004700002c107984 */ /* 0x000e220000000c00 */
        /* <DEDUP_REMOVED lines=8> */
[C---:B------:R-:W-:Y:S01]  /*17b0*/  FFMA R4, R5.reuse, R37, R24 ;  /* 0x0000002505047223 */ /* 0x040fe20000000018 */
[C---:B------:R-:W-:Y:S01]  /*17c0*/  FFMA R21, R5.reuse, R38, R21 ;  /* 0x0000002605157223 */ /* 0x040fe20000000015 */
[----:B------:R-:W-:Y:S01]  /*17d0*/  FFMA R20, R5, R39, R26 ;  /* 0x0000002705147223 */ /* 0x000fe2000000001a */
[----:B-1----:R-:W-:Y:S01]  /*17e0*/  FFMA R50, R13, R34, R50 ;  /* 0x000000220d327223 */ /* 0x002fe20000000032 */
[----:B------:R-:W-:Y:S01]  /*17f0*/  FFMA R28, R15, R30, R28 ;  /* 0x0000001e0f1c7223 */ /* 0x000fe2000000001c */
[CC--:B------:R-:W-:Y:S01]  /*1800*/  FFMA R29, R12.reuse, R10.reuse, R29 ;  /* 0x0000000a0c1d7223 */ /* 0x0c0fe2000000001d */
[----:B------:R-:W-:Y:S01]  /*1810*/  FFMA R48, R13, R10, R48 ;  /* 0x0000000a0d307223 */ /* 0x000fe20000000030 */
[-C--:B------:R-:W-:Y:S01]  /*1820*/  FFMA R27, R12, R34.reuse, R27 ;  /* 0x000000220c1b7223 */ /* 0x080fe2000000001b */
[-C--:B------:R-:W-:Y:S01]  /*1830*/  FFMA R53, R14, R34.reuse, R53 ;  /* 0x000000220e357223 */ /* 0x080fe20000000035 */
[----:B------:R-:W-:Y:S01]  /*1840*/  FFMA R52, R15, R34, R52 ;  /* 0x000000220f347223 */ /* 0x000fe20000000034 */
[-C--:B------:R-:W-:Y:S01]  /*1850*/  FFMA R33, R12, R30.reuse, R33 ;  /* 0x0000001e0c217223 */ /* 0x080fe20000000021 */
[-C--:B------:R-:W-:Y:S01]  /*1860*/  FFMA R32, R13, R30.reuse, R46 ;  /* 0x0000001e0d207223 */ /* 0x080fe2000000002e */
[C---:B------:R-:W-:Y:S01]  /*1870*/  FFMA R45, R14.reuse, R30, R45 ;  /* 0x0000001e0e2d7223 */ /* 0x040fe2000000002d */
[-C--:B------:R-:W-:Y:S01]  /*1880*/  FFMA R49, R14, R10.reuse, R49 ;  /* 0x0000000a0e317223 */ /* 0x080fe20000000031 */
[----:B------:R-:W-:Y:S01]  /*1890*/  FFMA R8, R15, R10, R8 ;  /* 0x0000000a0f087223 */ /* 0x000fe20000000008 */
[-C--:B------:R-:W-:Y:S01]  /*18a0*/  FFMA R9, R12, R6.reuse, R9 ;  /* 0x000000060c097223 */ /* 0x080fe20000000009 */
[-C--:B------:R-:W-:Y:S01]  /*18b0*/  FFMA R4, R13, R6.reuse, R4 ;  /* 0x000000060d047223 */ /* 0x080fe20000000004 */
[-C--:B------:R-:W-:Y:S01]  /*18c0*/  FFMA R21, R14, R6.reuse, R21 ;  /* 0x000000060e157223 */ /* 0x080fe20000000015 */
[----:B------:R-:W-:Y:S01]  /*18d0*/  FFMA R20, R15, R6, R20 ;  /* 0x000000060f147223 */ /* 0x000fe20000000014 */
[----:B0-----:R-:W-:Y:S01]  /*18e0*/  FFMA R36, R17, R35, R50 ;  /* 0x0000002311247223 */ /* 0x001fe20000000032 */
        /* <DEDUP_REMOVED lines=15> */
[----:B------:R-:W-:Y:S06]  /*19e0*/  @P0 BRA `(.L_x_51) ;  /* 0xfffffff400a40947 */ /* 0x000fec000383ffff */
[----:B------:R-:W0:Y:S01]  /*19f0*/  LDCU UR6, c[0x0][0x388] ;  /* 0x00007100ff0677ac */ /* 0x000e220008000800 */
[----:B------:R-:W-:-:S04]  /*1a00*/  UIADD3 UR4, UPT, UPT, UR4, 0x40, URZ ;  /* 0x0000004004047890 */ /* 0x000fc8000fffe0ff */
[----:B0-----:R-:W-:Y:S01]  /*1a10*/  UISETP.GE.AND UP0, UPT, UR4, UR6, UPT ;  /* 0x000000060400728c */ /* 0x001fe2000bf06270 */
[----:B------:R-:W-:Y:S08]  /*1a20*/  BAR.SYNC.DEFER_BLOCKING 0x0 ;  /* 0x0000000000007b1d */ /* 0x000ff00000010000 */
[----:B------:R-:W-:Y:S05]  /*1a30*/  BRA.U !UP0, `(.L_x_52) ;  /* 0xffffffe908707547 */ /* 0x000fea000b83ffff */
.L_x_45:
[----:B------:R-:W0:Y:S01]  /*1a40*/  LDCU.64 UR10, c[0x0][0x380] ;  /* 0x00007000ff0a77ac */ /* 0x000e220008000a00 */
[----:B------:R-:W-:Y:S01]  /*1a50*/  IMAD R42, R43, 0x4, R42 ;  /* 0x000000042b2a7824 */ /* 0x000fe200078e022a */
[----:B------:R-:W-:Y:S01]  /*1a60*/  LEA R10, R0, UR5, 0x2 ;  /* 0x00000005000a7c11 */ /* 0x000fe2000f8e10ff */
[----:B------:R-:W1:Y:S03]  /*1a70*/  LDCU.64 UR6, c[0x0][0x3a0] ;  /* 0x00007400ff0677ac */ /* 0x000e660008000a00 */
[C---:B------:R-:W-:Y:S01]  /*1a80*/  IADD3 R13, PT, PT, R10.reuse, 0x1, RZ ;  /* 0x000000010a0d7810 */ /* 0x040fe20007ffe0ff */
[----:B------:R-:W-:Y:S01]  /*1a90*/  VIADD R12, R10, 0x2 ;  /* 0x000000020a0c7836 */ /* 0x000fe20000000000 */
[C---:B------:R-:W-:Y:S02]  /*1aa0*/  IADD3 R0, PT, PT, R42.reuse, 0x1, RZ ;  /* 0x000000012a007810 */ /* 0x040fe40007ffe0ff */
[----:B------:R-:W-:-:S02]  /*1ab0*/  IADD3 R11, PT, PT, R42, 0x2, RZ ;  /* 0x000000022a0b7810 */ /* 0x000fc40007ffe0ff */
[----:B0-----:R-:W-:Y:S01]  /*1ac0*/  ISETP.GE.AND P2, PT, R42, UR11, PT ;  /* 0x0000000b2a007c0c */ /* 0x001fe2000bf46270 */
[----:B------:R-:W-:Y:S01]  /*1ad0*/  IMAD R9, R10, UR11, RZ ;  /* 0x0000000b0a097c24 */ /* 0x000fe2000f8e02ff */
[----:B------:R-:W-:Y:S02]  /*1ae0*/  ISETP.GE.AND P3, PT, R0, UR11, PT ;  /* 0x0000000b00007c0c */ /* 0x000fe4000bf66270 */
[C---:B------:R-:W-:Y:S02]  /*1af0*/  ISETP.GE.OR P1, PT, R10.reuse, UR10, P2 ;  /* 0x0000000a0a007c0c */ /* 0x040fe40009726670 */
[----:B------:R-:W-:Y:S02]  /*1b00*/  ISETP.GE.OR P6, PT, R13, UR10, P2 ;  /* 0x0000000a0d007c0c */ /* 0x000fe400097c6670 */
[----:B------:R-:W-:Y:S02]  /*1b10*/  SHF.R.S32.HI R0, RZ, 0x1f, R42 ;  /* 0x0000001fff007819 */ /* 0x000fe4000001142a */
[----:B------:R-:W-:-:S07]  /*1b20*/  ISETP.GE.OR P5, PT, R10, UR10, P3 ;  /* 0x0000000a0a007c0c */ /* 0x000fce0009fa6670 */
[----:B------:R-:W0:Y:S01]  /*1b30*/  @!P1 LDC.64 R6, c[0x0][0x3a0] ;  /* 0x0000e800ff069b82 */ /* 0x000e220000000a00 */
[----:B------:R-:W-:-:S07]  /*1b40*/  @!P1 IADD3 R3, PT, PT, R42, R9, RZ ;  /* 0x000000092a039210 */ /* 0x000fce0007ffe0ff */
[----:B------:R-:W2:Y:S01]  /*1b50*/  @!P6 LDC.64 R4, c[0x0][0x3a0] ;  /* 0x0000e800ff04eb82 */ /* 0x000ea20000000a00 */
[----:B0-----:R-:W-:Y:S01]  /*1b60*/  @!P1 IMAD.WIDE R6, R3, 0x4, R6 ;  /* 0x0000000403069825 */ /* 0x001fe200078e0206 */
[----:B------:R-:W-:-:S04]  /*1b70*/  IADD3 R3, P0, PT, R42, R9, RZ ;  /* 0x000000092a037210 */ /* 0x000fc80007f1e0ff */
[----:B------:R-:W-:Y:S01]  /*1b80*/  LEA.HI.X.SX32 R8, R9, R0, 0x1, P0 ;  /* 0x0000000009087211 */ /* 0x000fe200000f0eff */
[----:B------:R0:W-:Y:S01]  /*1b90*/  @!P1 STG.E desc[UR8][R6.64], R51 ;  /* 0x0000003306009986 */ /* 0x0001e2000c101908 */
[----:B-1----:R-:W-:Y:S02]  /*1ba0*/  LEA R2, P4, R3, UR6, 0x2 ;  /* 0x0000000603027c11 */ /* 0x002fe4000f8810ff */
[----:B------:R-:W-:Y:S02]  /*1bb0*/  ISETP.GE.AND P0, PT, R11, UR11, PT ;  /* 0x0000000b0b007c0c */ /* 0x000fe4000bf06270 */
[----:B------:R-:W-:Y:S02]  /*1bc0*/  IADD3 R11, PT, PT, R42, 0x3, RZ ;  /* 0x000000032a0b7810 */ /* 0x000fe40007ffe0ff */
[----:B------:R-:W-:Y:S02]  /*1bd0*/  LEA.HI.X R3, R3, UR7, R8, 0x2, P4 ;  /* 0x0000000703037c11 */ /* 0x000fe4000a0f1408 */
[----:B------:R-:W-:-:S02]  /*1be0*/  ISETP.GE.OR P4, PT, R10, UR10, P0 ;  /* 0x0000000a0a007c0c */ /* 0x000fc40008786670 */
[----:B------:R-:W-:Y:S01]  /*1bf0*/  ISETP.GE.AND P1, PT, R11, UR11, PT ;  /* 0x0000000b0b007c0c */ /* 0x000fe2000bf26270 */
[----:B------:R-:W-:Y:S01]  /*1c00*/  @!P5 STG.E desc[UR8][R2.64+0x4], R36 ;  /* 0x000004240200d986 */ /* 0x000fe2000c101908 */
[----:B------:R-:W-:Y:S02]  /*1c10*/  IADD3 R11, PT, PT, R9, UR11, RZ ;  /* 0x0000000b090b7c10 */ /* 0x000fe4000fffe0ff */
[----:B------:R-:W-:Y:S02]  /*1c20*/  ISETP.GE.OR P5, PT, R10, UR10, P1 ;  /* 0x0000000a0a007c0c */ /* 0x000fe40008fa6670 */
[----:B------:R-:W-:Y:S02]  /*1c30*/  @!P6 IADD3 R9, PT, PT, R42, R11, RZ ;  /* 0x0000000b2a09e210 */ /* 0x000fe40007ffe0ff */
[----:B------:R-:W-:-:S03]  /*1c40*/  IADD3 R10, PT, PT, R10, 0x3, RZ ;  /* 0x000000030a0a7810 */ /* 0x000fc60007ffe0ff */
[----:B------:R-:W-:Y:S01]  /*1c50*/  @!P4 STG.E desc[UR8][R2.64+0x8], R53 ;  /* 0x000008350200c986 */ /* 0x000fe2000c101908 */
[----:B------:R-:W-:Y:S01]  /*1c60*/  ISETP.GE.OR P4, PT, R12, UR10, P2 ;  /* 0x0000000a0c007c0c */ /* 0x000fe20009786670 */
[----:B--2---:R-:W-:Y:S01]  /*1c70*/  @!P6 IMAD.WIDE R4, R9, 0x4, R4 ;  /* 0x000000040904e825 */ /* 0x004fe200078e0204 */
[----:B------:R-:W-:-:S03]  /*1c80*/  ISETP.GE.OR P2, PT, R10, UR10, P2 ;  /* 0x0000000a0a007c0c */ /* 0x000fc60009746670 */
[----:B------:R1:W-:Y:S01]  /*1c90*/  @!P5 STG.E desc[UR8][R2.64+0xc], R46 ;  /* 0x00000c2e0200d986 */ /* 0x0003e2000c101908 */
[----:B0-----:R-:W-:-:S03]  /*1ca0*/  IADD3 R7, P5, PT, R42, R11, RZ ;  /* 0x0000000b2a077210 */ /* 0x001fc60007fbe0ff */
[----:B------:R0:W-:Y:S01]  /*1cb0*/  @!P6 STG.E desc[UR8][R4.64], R33 ;  /* 0x000000210400e986 */ /* 0x0001e2000c101908 */
[----:B------:R-:W-:Y:S02]  /*1cc0*/  ISETP.GE.OR P6, PT, R13, UR10, P3 ;  /* 0x0000000a0d007c0c */ /* 0x000fe40009fc6670 */
[----:B------:R-:W-:Y:S01]  /*1cd0*/  LEA.HI.X.SX32 R14, R11, R0, 0x1, P5 ;  /* 0x000000000b0e7211 */ /* 0x000fe200028f0eff */
[----:B------:R-:W2:Y:S01]  /*1ce0*/  @!P4 LDC.64 R8, c[0x0][0x3a0] ;  /* 0x0000e800ff08cb82 */ /* 0x000ea20000000a00 */
[----:B------:R-:W-:Y:S02]  /*1cf0*/  LEA R6, P5, R7, UR6, 0x2 ;  /* 0x0000000607067c11 */ /* 0x000fe4000f8a10ff */
[----:B------:R-:W-:Y:S02]  /*1d00*/  IADD3 R11, PT, PT, R11, UR11, RZ ;  /* 0x0000000b0b0b7c10 */ /* 0x000fe4000fffe0ff */
[----:B------:R-:W-:Y:S02]  /*1d10*/  LEA.HI.X R7, R7, UR7, R14, 0x2, P5 ;  /* 0x0000000707077c11 */ /* 0x000fe4000a8f140e */
[C---:B------:R-:W-:Y:S01]  /*1d20*/  ISETP.GE.OR P5, PT, R13.reuse, UR10, P0 ;  /* 0x0000000a0d007c0c */ /* 0x040fe200087a6670 */
[----:B-1----:R-:W1:Y:S01]  /*1d30*/  @!P2 LDC.64 R2, c[0x0][0x3a0] ;  /* 0x0000e800ff02ab82 */ /* 0x002e620000000a00 */
[----:B0-----:R-:W-:Y:S01]  /*1d40*/  @!P4 IADD3 R5, PT, PT, R42, R11, RZ ;  /* 0x0000000b2a05c210 */ /* 0x001fe20007ffe0ff */
[----:B------:R-:W-:Y:S01]  /*1d50*/  @!P6 STG.E desc[UR8][R6.64+0x4], R32 ;  /* 0x000004200600e986 */ /* 0x000fe2000c101908 */
[----:B------:R-:W-:-:S09]  /*1d60*/  ISETP.GE.OR P6, PT, R13, UR10, P1 ;  /* 0x0000000a0d007c0c */ /* 0x000fd20008fc6670 */
[----:B------:R-:W-:Y:S01]  /*1d70*/  @!P5 STG.E desc[UR8][R6.64+0x8], R39 ;  /* 0x000008270600d986 */ /* 0x000fe2000c101908 */
[----:B------:R-:W-:-:S03]  /*1d80*/  IADD3 R13, P5, PT, R42, R11, RZ ;  /* 0x0000000b2a0d7210 */ /* 0x000fc60007fbe0ff */
[----:B------:R0:W-:Y:S01]  /*1d90*/  @!P6 STG.E desc[UR8][R6.64+0xc], R30 ;  /* 0x00000c1e0600e986 */ /* 0x0001e2000c101908 */
[C---:B------:R-:W-:Y:S01]  /*1da0*/  ISETP.GE.OR P6, PT, R12.reuse, UR10, P3 ;  /* 0x0000000a0c007c0c */ /* 0x040fe20009fc6670 */
[----:B--2---:R-:W-:Y:S01]  /*1db0*/  @!P4 IMAD.WIDE R4, R5, 0x4, R8 ;  /* 0x000000040504c825 */ /* 0x004fe200078e0208 */
        /* <DEDUP_REMOVED lines=12> */
[----:B0-----:R-:W-:Y:S01]  /*1e80*/  @!P2 IADD3 R7, PT, PT, R42, R11, RZ ;  /* 0x0000000b2a07a210 */ /* 0x001fe20007ffe0ff */
[----:B------:R2:W-:Y:S01]  /*1e90*/  @!P4 STG.E desc[UR8][R8.64+0x8], R49 ;  /* 0x000008310800c986 */ /* 0x0005e2000c101908 */
[----:B------:R-:W-:-:S02]  /*1ea0*/  LEA.HI.X.SX32 R11, R11, R0, 0x1, P6 ;  /* 0x000000000b0b7211 */ /* 0x000fc400030f0eff */
[C---:B------:R-:W-:Y:S01]  /*1eb0*/  LEA R6, P6, R12.reuse, UR6, 0x2 ;  /* 0x000000060c067c11 */ /* 0x040fe2000f8c10ff */
[----:B-1----:R-:W-:Y:S01]  /*1ec0*/  @!P2 IMAD.WIDE R2, R7, 0x4, R2 ;  /* 0x000000040702a825 */ /* 0x002fe200078e0202 */
        /* <DEDUP_REMOVED lines=8> */
.L_x_53:
        /* <DEDUP_REMOVED lines=11> */
.L_x_58:


//--------------------- .nv.shared._ZN22matmul_improved_reduce6reduceEiiiPKfPf --------------------------
	.section	.nv.shared._ZN22matmul_improved_reduce6reduceEiiiPKfPf,"aw",@nobits
	.sectionflags	@""
	.align	16
	.zero		1024


//--------------------- .nv.shared.reserved.0     --------------------------
	.section	.nv.shared.reserved.0,"aw",@nobits
	.weak		__nv_reservedSMEM_offset_0_alias
	.size		__nv_reservedSMEM_offset_0_alias, 0, 64
	.other		__nv_reservedSMEM_offset_0_alias,@"STO_CUDA_RESERVED_SHARED STV_DEFAULT"
__nv_reservedSMEM_offset_0_alias:
	.zero		0
	.zero		64


//--------------------- .nv.shared._ZN22matmul_improved_reduce12reduce_basicEiiiPKfPf --------------------------
	.section	.nv.shared._ZN22matmul_improved_reduce12reduce_basicEiiiPKfPf,"aw",@nobits
	.sectionflags	@""
	.align	16
	.zero		1024


//--------------------- .nv.shared._ZN22matmul_improved_reduce22matmul_improved_reduceEiiiiPKfS1_Pf --------------------------
	.section	.nv.shared._ZN22matmul_improved_reduce22matmul_improved_reduceEiiiiPKfS1_Pf,"aw",@nobits
	.sectionflags	@""
	.align	16
	.zero		1024


//--------------------- .nv.shared._ZN15matmul_improved15matmul_improvedEiiiPKfS1_Pf --------------------------
	.section	.nv.shared._ZN15matmul_improved15matmul_improvedEiiiPKfS1_Pf,"aw",@nobits
	.sectionflags	@""
	.align	16
	.zero		1024


//--------------------- .nv.shared._ZN13matmul_l1_reg13matmul_l1_regEiiiPKfS1_Pf --------------------------
	.section	.nv.shared._ZN13matmul_l1_reg13matmul_l1_regEiiiPKfS1_Pf,"aw",@nobits
	.sectionflags	@""
	.align	16
	.zero		1024


//--------------------- .nv.constant0._ZN22matmul_improved_reduce6reduceEiiiPKfPf --------------------------
	.section	.nv.constant0._ZN22matmul_improved_reduce6reduceEiiiPKfPf,"a",@progbits
	.sectionflags	@""
	.align	4
.nv.constant0._ZN22matmul_improved_reduce6reduceEiiiPKfPf:
	.zero		928


//--------------------- .nv.constant0._ZN22matmul_improved_reduce12reduce_basicEiiiPKfPf --------------------------
	.section	.nv.constant0._ZN22matmul_improved_reduce12reduce_basicEiiiPKfPf,"a",@progbits
	.sectionflags	@""
	.align	4
.nv.constant0._ZN22matmul_improved_reduce12reduce_basicEiiiPKfPf:
	.zero		928


//--------------------- .nv.constant0._ZN22matmul_improved_reduce22matmul_improved_reduceEiiiiPKfS1_Pf --------------------------
	.section	.nv.constant0._ZN22matmul_improved_reduce22matmul_improved_reduceEiiiiPKfS1_Pf,"a",@progbits
	.sectionflags	@""
	.align	4
.nv.constant0._ZN22matmul_improved_reduce22matmul_improved_reduceEiiiiPKfS1_Pf:
	.zero		936


//--------------------- .nv.constant0._ZN15matmul_improved15matmul_improvedEiiiPKfS1_Pf --------------------------
	.section	.nv.constant0._ZN15matmul_improved15matmul_improvedEiiiPKfS1_Pf,"a",@progbits
	.sectionflags	@""
	.align	4
.nv.constant0._ZN15matmul_improved15matmul_improvedEiiiPKfS1_Pf:
	.zero		936


//--------------------- .nv.constant0._ZN13matmul_l1_reg13matmul_l1_regEiiiPKfS1_Pf --------------------------
	.section	.nv.constant0._ZN13matmul_l1_reg13matmul_l1_regEiiiPKfS1_Pf,"a",@progbits
	.sectionflags	@""
	.align	4
.nv.constant0._ZN13matmul_l1_reg13matmul_l1_regEiiiPKfS1_Pf:
	.zero		936


//--------------------- SYMBOLS --------------------------

	.type		.nv.reservedSmem.offset0,@object
	.size		.nv.reservedSmem.offset0,0x4
	.type		.nv.reservedSmem.cap,@object
	.size		.nv.reservedSmem.cap,0x4
